//
// Generated by NVIDIA NVVM Compiler
//
// Compiler Build ID: CL-36424714
// Cuda compilation tools, release 13.0, V13.0.88
// Based on NVVM 20.0.0
//

.version 9.0
.target sm_100
.address_size 64

	// .globl	_Z6VecAddPKfS0_Pfi
.global .align 8 .u64 d_B_change_occur;
.global .align 8 .u64 d_B_no_solution;
.global .align 8 .u64 d_B_got_solution;
.global .align 8 .u64 d_matrix;
.global .align 8 .u64 d_conflict_pos;
.global .align 8 .u64 d_exhaust_pos;

.visible .entry _Z6VecAddPKfS0_Pfi(
	.param .u64 .ptr .align 1 _Z6VecAddPKfS0_Pfi_param_0,
	.param .u64 .ptr .align 1 _Z6VecAddPKfS0_Pfi_param_1,
	.param .u64 .ptr .align 1 _Z6VecAddPKfS0_Pfi_param_2,
	.param .u32 _Z6VecAddPKfS0_Pfi_param_3
)
{
	.reg .pred 	%p<2>;
	.reg .b32 	%r<6>;
	.reg .b32 	%f<4>;
	.reg .b64 	%rd<11>;

	ld.param.u64 	%rd1, [_Z6VecAddPKfS0_Pfi_param_0];
	ld.param.u64 	%rd2, [_Z6VecAddPKfS0_Pfi_param_1];
	ld.param.u64 	%rd3, [_Z6VecAddPKfS0_Pfi_param_2];
	ld.param.u32 	%r2, [_Z6VecAddPKfS0_Pfi_param_3];
	mov.u32 	%r3, %ntid.x;
	mov.u32 	%r4, %ctaid.x;
	mov.u32 	%r5, %tid.x;
	mad.lo.s32 	%r1, %r3, %r4, %r5;
	setp.ge.s32 	%p1, %r1, %r2;
	@%p1 bra 	$L__BB0_2;
	cvta.to.global.u64 	%rd4, %rd1;
	cvta.to.global.u64 	%rd5, %rd2;
	cvta.to.global.u64 	%rd6, %rd3;
	mul.wide.s32 	%rd7, %r1, 4;
	add.s64 	%rd8, %rd4, %rd7;
	ld.global.f32 	%f1, [%rd8];
	add.s64 	%rd9, %rd5, %rd7;
	ld.global.f32 	%f2, [%rd9];
	add.f32 	%f3, %f1, %f2;
	add.s64 	%rd10, %rd6, %rd7;
	st.global.f32 	[%rd10], %f3;
$L__BB0_2:
	ret;

}
	// .globl	_Z16kernel_row_checkPA25_A25_xPbS2_S2_PiS3_
.visible .entry _Z16kernel_row_checkPA25_A25_xPbS2_S2_PiS3_(
	.param .u64 .ptr .align 1 _Z16kernel_row_checkPA25_A25_xPbS2_S2_PiS3__param_0,
	.param .u64 .ptr .align 1 _Z16kernel_row_checkPA25_A25_xPbS2_S2_PiS3__param_1,
	.param .u64 .ptr .align 1 _Z16kernel_row_checkPA25_A25_xPbS2_S2_PiS3__param_2,
	.param .u64 .ptr .align 1 _Z16kernel_row_checkPA25_A25_xPbS2_S2_PiS3__param_3,
	.param .u64 .ptr .align 1 _Z16kernel_row_checkPA25_A25_xPbS2_S2_PiS3__param_4,
	.param .u64 .ptr .align 1 _Z16kernel_row_checkPA25_A25_xPbS2_S2_PiS3__param_5
)
{
	.reg .pred 	%p<128>;
	.reg .b16 	%rs<2>;
	.reg .b32 	%r<394>;
	.reg .b64 	%rd<198>;

	ld.param.u64 	%rd61, [_Z16kernel_row_checkPA25_A25_xPbS2_S2_PiS3__param_0];
	ld.param.u64 	%rd62, [_Z16kernel_row_checkPA25_A25_xPbS2_S2_PiS3__param_1];
	ld.param.u64 	%rd63, [_Z16kernel_row_checkPA25_A25_xPbS2_S2_PiS3__param_2];
	ld.param.u64 	%rd64, [_Z16kernel_row_checkPA25_A25_xPbS2_S2_PiS3__param_3];
	ld.param.u64 	%rd59, [_Z16kernel_row_checkPA25_A25_xPbS2_S2_PiS3__param_4];
	ld.param.u64 	%rd60, [_Z16kernel_row_checkPA25_A25_xPbS2_S2_PiS3__param_5];
	cvta.to.global.u64 	%rd65, %rd61;
	cvta.to.global.u64 	%rd1, %rd62;
	cvta.to.global.u64 	%rd2, %rd63;
	cvta.to.global.u64 	%rd66, %rd64;
	mov.b16 	%rs1, 0;
	st.global.u8 	[%rd66], %rs1;
	st.global.u8 	[%rd2], %rs1;
	st.global.u8 	[%rd1], %rs1;
	mov.u32 	%r1, %tid.x;
	mul.wide.u32 	%rd67, %r1, 200;
	add.s64 	%rd3, %rd65, %rd67;
	ld.global.u64 	%rd68, [%rd3];
	setp.gt.s64 	%p1, %rd68, -1;
	cvt.u32.u64 	%r107, %rd68;
	add.s32 	%r108, %r107, -1;
	mov.b32 	%r109, 1;
	shl.b32 	%r110, %r109, %r108;
	selp.b32 	%r2, %r110, 0, %p1;
	ld.global.u64 	%rd4, [%rd3+8];
	setp.gt.s64 	%p2, %rd4, -1;
	mov.u32 	%r367, %r2;
	@%p2 bra 	$L__BB1_1;
	bra.uni 	$L__BB1_2;
$L__BB1_1:
	cvt.u32.u64 	%r112, %rd4;
	add.s32 	%r113, %r112, -1;
	mov.b32 	%r340, 1;
	shl.b32 	%r114, %r340, %r113;
	or.b32  	%r367, %r114, %r2;
	setp.eq.s32 	%p3, %r367, %r2;
	@%p3 bra 	$L__BB1_129;
$L__BB1_2:
	ld.global.u64 	%rd5, [%rd3+16];
	setp.lt.s64 	%p4, %rd5, 0;
	@%p4 bra 	$L__BB1_4;
	cvt.u32.u64 	%r116, %rd5;
	add.s32 	%r117, %r116, -1;
	mov.b32 	%r118, 1;
	shl.b32 	%r119, %r118, %r117;
	or.b32  	%r6, %r119, %r367;
	setp.eq.s32 	%p5, %r6, %r367;
	mov.b32 	%r340, 2;
	mov.u32 	%r367, %r6;
	@%p5 bra 	$L__BB1_129;
$L__BB1_4:
	ld.global.u64 	%rd6, [%rd3+24];
	setp.lt.s64 	%p6, %rd6, 0;
	@%p6 bra 	$L__BB1_6;
	cvt.u32.u64 	%r121, %rd6;
	add.s32 	%r122, %r121, -1;
	mov.b32 	%r123, 1;
	shl.b32 	%r124, %r123, %r122;
	or.b32  	%r8, %r124, %r367;
	setp.eq.s32 	%p7, %r8, %r367;
	mov.b32 	%r340, 3;
	mov.u32 	%r367, %r8;
	@%p7 bra 	$L__BB1_129;
$L__BB1_6:
	ld.global.u64 	%rd7, [%rd3+32];
	setp.lt.s64 	%p8, %rd7, 0;
	@%p8 bra 	$L__BB1_8;
	cvt.u32.u64 	%r126, %rd7;
	add.s32 	%r127, %r126, -1;
	mov.b32 	%r128, 1;
	shl.b32 	%r129, %r128, %r127;
	or.b32  	%r10, %r129, %r367;
	setp.eq.s32 	%p9, %r10, %r367;
	mov.b32 	%r340, 4;
	mov.u32 	%r367, %r10;
	@%p9 bra 	$L__BB1_129;
$L__BB1_8:
	ld.global.u64 	%rd8, [%rd3+40];
	setp.lt.s64 	%p10, %rd8, 0;
	@%p10 bra 	$L__BB1_10;
	cvt.u32.u64 	%r131, %rd8;
	add.s32 	%r132, %r131, -1;
	mov.b32 	%r133, 1;
	shl.b32 	%r134, %r133, %r132;
	or.b32  	%r12, %r134, %r367;
	setp.eq.s32 	%p11, %r12, %r367;
	mov.b32 	%r340, 5;
	mov.u32 	%r367, %r12;
	@%p11 bra 	$L__BB1_129;
$L__BB1_10:
	ld.global.u64 	%rd9, [%rd3+48];
	setp.lt.s64 	%p12, %rd9, 0;
	@%p12 bra 	$L__BB1_12;
	cvt.u32.u64 	%r136, %rd9;
	add.s32 	%r137, %r136, -1;
	mov.b32 	%r138, 1;
	shl.b32 	%r139, %r138, %r137;
	or.b32  	%r14, %r139, %r367;
	setp.eq.s32 	%p13, %r14, %r367;
	mov.b32 	%r340, 6;
	mov.u32 	%r367, %r14;
	@%p13 bra 	$L__BB1_129;
$L__BB1_12:
	ld.global.u64 	%rd10, [%rd3+56];
	setp.lt.s64 	%p14, %rd10, 0;
	@%p14 bra 	$L__BB1_14;
	cvt.u32.u64 	%r141, %rd10;
	add.s32 	%r142, %r141, -1;
	mov.b32 	%r143, 1;
	shl.b32 	%r144, %r143, %r142;
	or.b32  	%r16, %r144, %r367;
	setp.eq.s32 	%p15, %r16, %r367;
	mov.b32 	%r340, 7;
	mov.u32 	%r367, %r16;
	@%p15 bra 	$L__BB1_129;
$L__BB1_14:
	ld.global.u64 	%rd11, [%rd3+64];
	setp.lt.s64 	%p16, %rd11, 0;
	@%p16 bra 	$L__BB1_16;
	cvt.u32.u64 	%r146, %rd11;
	add.s32 	%r147, %r146, -1;
	mov.b32 	%r148, 1;
	shl.b32 	%r149, %r148, %r147;
	or.b32  	%r18, %r149, %r367;
	setp.eq.s32 	%p17, %r18, %r367;
	mov.b32 	%r340, 8;
	mov.u32 	%r367, %r18;
	@%p17 bra 	$L__BB1_129;
$L__BB1_16:
	ld.global.u64 	%rd12, [%rd3+72];
	setp.lt.s64 	%p18, %rd12, 0;
	@%p18 bra 	$L__BB1_18;
	cvt.u32.u64 	%r151, %rd12;
	add.s32 	%r152, %r151, -1;
	mov.b32 	%r153, 1;
	shl.b32 	%r154, %r153, %r152;
	or.b32  	%r20, %r154, %r367;
	setp.eq.s32 	%p19, %r20, %r367;
	mov.b32 	%r340, 9;
	mov.u32 	%r367, %r20;
	@%p19 bra 	$L__BB1_129;
$L__BB1_18:
	ld.global.u64 	%rd13, [%rd3+80];
	setp.lt.s64 	%p20, %rd13, 0;
	@%p20 bra 	$L__BB1_20;
	cvt.u32.u64 	%r156, %rd13;
	add.s32 	%r157, %r156, -1;
	mov.b32 	%r158, 1;
	shl.b32 	%r159, %r158, %r157;
	or.b32  	%r22, %r159, %r367;
	setp.eq.s32 	%p21, %r22, %r367;
	mov.b32 	%r340, 10;
	mov.u32 	%r367, %r22;
	@%p21 bra 	$L__BB1_129;
$L__BB1_20:
	ld.global.u64 	%rd14, [%rd3+88];
	setp.lt.s64 	%p22, %rd14, 0;
	@%p22 bra 	$L__BB1_22;
	cvt.u32.u64 	%r161, %rd14;
	add.s32 	%r162, %r161, -1;
	mov.b32 	%r163, 1;
	shl.b32 	%r164, %r163, %r162;
	or.b32  	%r24, %r164, %r367;
	setp.eq.s32 	%p23, %r24, %r367;
	mov.b32 	%r340, 11;
	mov.u32 	%r367, %r24;
	@%p23 bra 	$L__BB1_129;
$L__BB1_22:
	ld.global.u64 	%rd15, [%rd3+96];
	setp.lt.s64 	%p24, %rd15, 0;
	@%p24 bra 	$L__BB1_24;
	cvt.u32.u64 	%r166, %rd15;
	add.s32 	%r167, %r166, -1;
	mov.b32 	%r168, 1;
	shl.b32 	%r169, %r168, %r167;
	or.b32  	%r26, %r169, %r367;
	setp.eq.s32 	%p25, %r26, %r367;
	mov.b32 	%r340, 12;
	mov.u32 	%r367, %r26;
	@%p25 bra 	$L__BB1_129;
$L__BB1_24:
	ld.global.u64 	%rd16, [%rd3+104];
	setp.lt.s64 	%p26, %rd16, 0;
	@%p26 bra 	$L__BB1_26;
	cvt.u32.u64 	%r171, %rd16;
	add.s32 	%r172, %r171, -1;
	mov.b32 	%r173, 1;
	shl.b32 	%r174, %r173, %r172;
	or.b32  	%r28, %r174, %r367;
	setp.eq.s32 	%p27, %r28, %r367;
	mov.b32 	%r340, 13;
	mov.u32 	%r367, %r28;
	@%p27 bra 	$L__BB1_129;
$L__BB1_26:
	ld.global.u64 	%rd17, [%rd3+112];
	setp.lt.s64 	%p28, %rd17, 0;
	@%p28 bra 	$L__BB1_28;
	cvt.u32.u64 	%r176, %rd17;
	add.s32 	%r177, %r176, -1;
	mov.b32 	%r178, 1;
	shl.b32 	%r179, %r178, %r177;
	or.b32  	%r30, %r179, %r367;
	setp.eq.s32 	%p29, %r30, %r367;
	mov.b32 	%r340, 14;
	mov.u32 	%r367, %r30;
	@%p29 bra 	$L__BB1_129;
$L__BB1_28:
	ld.global.u64 	%rd18, [%rd3+120];
	setp.lt.s64 	%p30, %rd18, 0;
	@%p30 bra 	$L__BB1_30;
	cvt.u32.u64 	%r181, %rd18;
	add.s32 	%r182, %r181, -1;
	mov.b32 	%r183, 1;
	shl.b32 	%r184, %r183, %r182;
	or.b32  	%r32, %r184, %r367;
	setp.eq.s32 	%p31, %r32, %r367;
	mov.b32 	%r340, 15;
	mov.u32 	%r367, %r32;
	@%p31 bra 	$L__BB1_129;
$L__BB1_30:
	ld.global.u64 	%rd19, [%rd3+128];
	setp.lt.s64 	%p32, %rd19, 0;
	@%p32 bra 	$L__BB1_32;
	cvt.u32.u64 	%r186, %rd19;
	add.s32 	%r187, %r186, -1;
	mov.b32 	%r188, 1;
	shl.b32 	%r189, %r188, %r187;
	or.b32  	%r34, %r189, %r367;
	setp.eq.s32 	%p33, %r34, %r367;
	mov.b32 	%r340, 16;
	mov.u32 	%r367, %r34;
	@%p33 bra 	$L__BB1_129;
$L__BB1_32:
	ld.global.u64 	%rd20, [%rd3+136];
	setp.lt.s64 	%p34, %rd20, 0;
	@%p34 bra 	$L__BB1_34;
	cvt.u32.u64 	%r191, %rd20;
	add.s32 	%r192, %r191, -1;
	mov.b32 	%r193, 1;
	shl.b32 	%r194, %r193, %r192;
	or.b32  	%r36, %r194, %r367;
	setp.eq.s32 	%p35, %r36, %r367;
	mov.b32 	%r340, 17;
	mov.u32 	%r367, %r36;
	@%p35 bra 	$L__BB1_129;
$L__BB1_34:
	ld.global.u64 	%rd21, [%rd3+144];
	setp.lt.s64 	%p36, %rd21, 0;
	@%p36 bra 	$L__BB1_36;
	cvt.u32.u64 	%r196, %rd21;
	add.s32 	%r197, %r196, -1;
	mov.b32 	%r198, 1;
	shl.b32 	%r199, %r198, %r197;
	or.b32  	%r38, %r199, %r367;
	setp.eq.s32 	%p37, %r38, %r367;
	mov.b32 	%r340, 18;
	mov.u32 	%r367, %r38;
	@%p37 bra 	$L__BB1_129;
$L__BB1_36:
	ld.global.u64 	%rd22, [%rd3+152];
	setp.lt.s64 	%p38, %rd22, 0;
	@%p38 bra 	$L__BB1_38;
	cvt.u32.u64 	%r201, %rd22;
	add.s32 	%r202, %r201, -1;
	mov.b32 	%r203, 1;
	shl.b32 	%r204, %r203, %r202;
	or.b32  	%r40, %r204, %r367;
	setp.eq.s32 	%p39, %r40, %r367;
	mov.b32 	%r340, 19;
	mov.u32 	%r367, %r40;
	@%p39 bra 	$L__BB1_129;
$L__BB1_38:
	ld.global.u64 	%rd23, [%rd3+160];
	setp.lt.s64 	%p40, %rd23, 0;
	@%p40 bra 	$L__BB1_40;
	cvt.u32.u64 	%r206, %rd23;
	add.s32 	%r207, %r206, -1;
	mov.b32 	%r208, 1;
	shl.b32 	%r209, %r208, %r207;
	or.b32  	%r42, %r209, %r367;
	setp.eq.s32 	%p41, %r42, %r367;
	mov.b32 	%r340, 20;
	mov.u32 	%r367, %r42;
	@%p41 bra 	$L__BB1_129;
$L__BB1_40:
	ld.global.u64 	%rd24, [%rd3+168];
	setp.lt.s64 	%p42, %rd24, 0;
	@%p42 bra 	$L__BB1_42;
	cvt.u32.u64 	%r211, %rd24;
	add.s32 	%r212, %r211, -1;
	mov.b32 	%r213, 1;
	shl.b32 	%r214, %r213, %r212;
	or.b32  	%r44, %r214, %r367;
	setp.eq.s32 	%p43, %r44, %r367;
	mov.b32 	%r340, 21;
	mov.u32 	%r367, %r44;
	@%p43 bra 	$L__BB1_129;
$L__BB1_42:
	ld.global.u64 	%rd25, [%rd3+176];
	setp.lt.s64 	%p44, %rd25, 0;
	@%p44 bra 	$L__BB1_44;
	cvt.u32.u64 	%r216, %rd25;
	add.s32 	%r217, %r216, -1;
	mov.b32 	%r218, 1;
	shl.b32 	%r219, %r218, %r217;
	or.b32  	%r46, %r219, %r367;
	setp.eq.s32 	%p45, %r46, %r367;
	mov.b32 	%r340, 22;
	mov.u32 	%r367, %r46;
	@%p45 bra 	$L__BB1_129;
$L__BB1_44:
	ld.global.u64 	%rd26, [%rd3+184];
	setp.lt.s64 	%p46, %rd26, 0;
	@%p46 bra 	$L__BB1_46;
	cvt.u32.u64 	%r221, %rd26;
	add.s32 	%r222, %r221, -1;
	mov.b32 	%r223, 1;
	shl.b32 	%r224, %r223, %r222;
	or.b32  	%r48, %r224, %r367;
	setp.eq.s32 	%p47, %r48, %r367;
	mov.b32 	%r340, 23;
	mov.u32 	%r367, %r48;
	@%p47 bra 	$L__BB1_129;
$L__BB1_46:
	ld.global.u64 	%rd27, [%rd3+192];
	setp.lt.s64 	%p48, %rd27, 0;
	@%p48 bra 	$L__BB1_48;
	cvt.u32.u64 	%r226, %rd27;
	add.s32 	%r227, %r226, -1;
	mov.b32 	%r228, 1;
	shl.b32 	%r229, %r228, %r227;
	or.b32  	%r50, %r229, %r367;
	setp.eq.s32 	%p49, %r50, %r367;
	mov.b32 	%r340, 24;
	mov.u32 	%r367, %r50;
	@%p49 bra 	$L__BB1_129;
$L__BB1_48:
	mov.b32 	%r392, 0;
$L__BB1_49:
	mul.wide.s32 	%rd69, %r392, 8;
	add.s64 	%rd28, %rd3, %rd69;
	ld.global.u64 	%rd196, [%rd28];
	setp.gt.s64 	%p50, %rd196, -1;
	@%p50 bra 	$L__BB1_127;
	not.b32 	%r231, %r367;
	cvt.s64.s32 	%rd70, %r231;
	and.b64  	%rd30, %rd196, %rd70;
	setp.eq.s64 	%p51, %rd30, %rd196;
	@%p51 bra 	$L__BB1_52;
	st.global.u64 	[%rd28], %rd30;
	mov.u64 	%rd196, %rd30;
$L__BB1_52:
	and.b64  	%rd32, %rd196, 1;
	shr.u64 	%rd71, %rd196, 1;
	and.b64  	%rd72, %rd71, 1;
	add.s64 	%rd73, %rd72, %rd32;
	shr.u64 	%rd74, %rd196, 2;
	and.b64  	%rd75, %rd74, 1;
	add.s64 	%rd76, %rd75, %rd73;
	shr.u64 	%rd77, %rd196, 3;
	and.b64  	%rd78, %rd77, 1;
	add.s64 	%rd79, %rd78, %rd76;
	shr.u64 	%rd80, %rd196, 4;
	and.b64  	%rd81, %rd80, 1;
	add.s64 	%rd82, %rd81, %rd79;
	shr.u64 	%rd83, %rd196, 5;
	and.b64  	%rd84, %rd83, 1;
	add.s64 	%rd85, %rd84, %rd82;
	shr.u64 	%rd86, %rd196, 6;
	and.b64  	%rd87, %rd86, 1;
	add.s64 	%rd88, %rd87, %rd85;
	shr.u64 	%rd89, %rd196, 7;
	and.b64  	%rd90, %rd89, 1;
	add.s64 	%rd91, %rd90, %rd88;
	shr.u64 	%rd92, %rd196, 8;
	and.b64  	%rd93, %rd92, 1;
	add.s64 	%rd94, %rd93, %rd91;
	shr.u64 	%rd95, %rd196, 9;
	and.b64  	%rd96, %rd95, 1;
	add.s64 	%rd97, %rd96, %rd94;
	shr.u64 	%rd98, %rd196, 10;
	and.b64  	%rd99, %rd98, 1;
	add.s64 	%rd100, %rd99, %rd97;
	shr.u64 	%rd101, %rd196, 11;
	and.b64  	%rd102, %rd101, 1;
	add.s64 	%rd103, %rd102, %rd100;
	shr.u64 	%rd104, %rd196, 12;
	and.b64  	%rd105, %rd104, 1;
	add.s64 	%rd106, %rd105, %rd103;
	shr.u64 	%rd107, %rd196, 13;
	and.b64  	%rd108, %rd107, 1;
	add.s64 	%rd109, %rd108, %rd106;
	shr.u64 	%rd110, %rd196, 14;
	and.b64  	%rd111, %rd110, 1;
	add.s64 	%rd112, %rd111, %rd109;
	shr.u64 	%rd113, %rd196, 15;
	and.b64  	%rd114, %rd113, 1;
	add.s64 	%rd115, %rd114, %rd112;
	shr.u64 	%rd116, %rd196, 16;
	and.b64  	%rd117, %rd116, 1;
	add.s64 	%rd118, %rd117, %rd115;
	shr.u64 	%rd119, %rd196, 17;
	and.b64  	%rd120, %rd119, 1;
	add.s64 	%rd121, %rd120, %rd118;
	shr.u64 	%rd122, %rd196, 18;
	and.b64  	%rd123, %rd122, 1;
	add.s64 	%rd124, %rd123, %rd121;
	shr.u64 	%rd125, %rd196, 19;
	and.b64  	%rd126, %rd125, 1;
	add.s64 	%rd127, %rd126, %rd124;
	shr.u64 	%rd128, %rd196, 20;
	and.b64  	%rd129, %rd128, 1;
	add.s64 	%rd130, %rd129, %rd127;
	shr.u64 	%rd131, %rd196, 21;
	and.b64  	%rd132, %rd131, 1;
	add.s64 	%rd133, %rd132, %rd130;
	shr.u64 	%rd134, %rd196, 22;
	and.b64  	%rd135, %rd134, 1;
	add.s64 	%rd136, %rd135, %rd133;
	shr.u64 	%rd137, %rd196, 23;
	and.b64  	%rd138, %rd137, 1;
	add.s64 	%rd139, %rd138, %rd136;
	shr.u64 	%rd140, %rd196, 24;
	and.b64  	%rd141, %rd140, 1;
	add.s64 	%rd142, %rd141, %rd139;
	setp.ne.s64 	%p52, %rd142, 1;
	@%p52 bra 	$L__BB1_125;
	and.b64  	%rd144, %rd196, 16777216;
	setp.ne.s64 	%p53, %rd144, 0;
	mov.b64 	%rd197, 25;
	@%p53 bra 	$L__BB1_77;
	and.b64  	%rd146, %rd196, 8388608;
	setp.ne.s64 	%p54, %rd146, 0;
	mov.b64 	%rd197, 24;
	@%p54 bra 	$L__BB1_77;
	and.b64  	%rd148, %rd196, 4194304;
	setp.ne.s64 	%p55, %rd148, 0;
	mov.b64 	%rd197, 23;
	@%p55 bra 	$L__BB1_77;
	and.b64  	%rd150, %rd196, 2097152;
	setp.ne.s64 	%p56, %rd150, 0;
	mov.b64 	%rd197, 22;
	@%p56 bra 	$L__BB1_77;
	and.b64  	%rd152, %rd196, 1048576;
	setp.ne.s64 	%p57, %rd152, 0;
	mov.b64 	%rd197, 21;
	@%p57 bra 	$L__BB1_77;
	and.b64  	%rd154, %rd196, 524288;
	setp.ne.s64 	%p58, %rd154, 0;
	mov.b64 	%rd197, 20;
	@%p58 bra 	$L__BB1_77;
	and.b64  	%rd156, %rd196, 262144;
	setp.ne.s64 	%p59, %rd156, 0;
	mov.b64 	%rd197, 19;
	@%p59 bra 	$L__BB1_77;
	and.b64  	%rd158, %rd196, 131072;
	setp.ne.s64 	%p60, %rd158, 0;
	mov.b64 	%rd197, 18;
	@%p60 bra 	$L__BB1_77;
	and.b64  	%rd160, %rd196, 65536;
	setp.ne.s64 	%p61, %rd160, 0;
	mov.b64 	%rd197, 17;
	@%p61 bra 	$L__BB1_77;
	and.b64  	%rd162, %rd196, 32768;
	setp.ne.s64 	%p62, %rd162, 0;
	mov.b64 	%rd197, 16;
	@%p62 bra 	$L__BB1_77;
	and.b64  	%rd164, %rd196, 16384;
	setp.ne.s64 	%p63, %rd164, 0;
	mov.b64 	%rd197, 15;
	@%p63 bra 	$L__BB1_77;
	and.b64  	%rd166, %rd196, 8192;
	setp.ne.s64 	%p64, %rd166, 0;
	mov.b64 	%rd197, 14;
	@%p64 bra 	$L__BB1_77;
	and.b64  	%rd168, %rd196, 4096;
	setp.ne.s64 	%p65, %rd168, 0;
	mov.b64 	%rd197, 13;
	@%p65 bra 	$L__BB1_77;
	and.b64  	%rd170, %rd196, 2048;
	setp.ne.s64 	%p66, %rd170, 0;
	mov.b64 	%rd197, 12;
	@%p66 bra 	$L__BB1_77;
	and.b64  	%rd172, %rd196, 1024;
	setp.ne.s64 	%p67, %rd172, 0;
	mov.b64 	%rd197, 11;
	@%p67 bra 	$L__BB1_77;
	and.b64  	%rd174, %rd196, 512;
	setp.ne.s64 	%p68, %rd174, 0;
	mov.b64 	%rd197, 10;
	@%p68 bra 	$L__BB1_77;
	and.b64  	%rd176, %rd196, 256;
	setp.ne.s64 	%p69, %rd176, 0;
	mov.b64 	%rd197, 9;
	@%p69 bra 	$L__BB1_77;
	and.b64  	%rd178, %rd196, 128;
	setp.ne.s64 	%p70, %rd178, 0;
	mov.b64 	%rd197, 8;
	@%p70 bra 	$L__BB1_77;
	and.b64  	%rd180, %rd196, 64;
	setp.ne.s64 	%p71, %rd180, 0;
	mov.b64 	%rd197, 7;
	@%p71 bra 	$L__BB1_77;
	and.b64  	%rd182, %rd196, 32;
	setp.ne.s64 	%p72, %rd182, 0;
	mov.b64 	%rd197, 6;
	@%p72 bra 	$L__BB1_77;
	and.b64  	%rd184, %rd196, 16;
	setp.ne.s64 	%p73, %rd184, 0;
	mov.b64 	%rd197, 5;
	@%p73 bra 	$L__BB1_77;
	and.b64  	%rd186, %rd196, 8;
	setp.ne.s64 	%p74, %rd186, 0;
	mov.b64 	%rd197, 4;
	@%p74 bra 	$L__BB1_77;
	and.b64  	%rd188, %rd196, 4;
	setp.ne.s64 	%p75, %rd188, 0;
	mov.b64 	%rd197, 3;
	@%p75 bra 	$L__BB1_77;
	and.b64  	%rd189, %rd196, 2;
	setp.eq.s64 	%p76, %rd189, 0;
	selp.b64 	%rd197, %rd32, 2, %p76;
$L__BB1_77:
	st.global.u64 	[%rd28], %rd197;
	atom.global.or.b32 	%r232, [%rd1], 1;
	ld.global.u64 	%rd190, [%rd3];
	setp.gt.s64 	%p77, %rd190, -1;
	cvt.u32.u64 	%r233, %rd190;
	add.s32 	%r234, %r233, -1;
	mov.b32 	%r235, 1;
	shl.b32 	%r236, %r235, %r234;
	selp.b32 	%r367, %r236, 0, %p77;
	ld.global.u64 	%rd35, [%rd3+8];
	setp.gt.s64 	%p78, %rd35, -1;
	@%p78 bra 	$L__BB1_78;
	bra.uni 	$L__BB1_79;
$L__BB1_78:
	cvt.u32.u64 	%r237, %rd35;
	add.s32 	%r238, %r237, -1;
	mov.b32 	%r239, 1;
	shl.b32 	%r240, %r239, %r238;
	or.b32  	%r55, %r240, %r367;
	setp.eq.s32 	%p79, %r55, %r367;
	mov.u32 	%r367, %r55;
	@%p79 bra 	$L__BB1_130;
$L__BB1_79:
	ld.global.u64 	%rd36, [%rd3+16];
	setp.lt.s64 	%p80, %rd36, 0;
	@%p80 bra 	$L__BB1_81;
	cvt.u32.u64 	%r241, %rd36;
	add.s32 	%r242, %r241, -1;
	mov.b32 	%r243, 1;
	shl.b32 	%r244, %r243, %r242;
	or.b32  	%r57, %r244, %r367;
	setp.eq.s32 	%p81, %r57, %r367;
	mov.u32 	%r367, %r57;
	@%p81 bra 	$L__BB1_130;
$L__BB1_81:
	ld.global.u64 	%rd37, [%rd3+24];
	setp.lt.s64 	%p82, %rd37, 0;
	@%p82 bra 	$L__BB1_83;
	cvt.u32.u64 	%r245, %rd37;
	add.s32 	%r246, %r245, -1;
	mov.b32 	%r247, 1;
	shl.b32 	%r248, %r247, %r246;
	or.b32  	%r59, %r248, %r367;
	setp.eq.s32 	%p83, %r59, %r367;
	mov.u32 	%r367, %r59;
	@%p83 bra 	$L__BB1_130;
$L__BB1_83:
	ld.global.u64 	%rd38, [%rd3+32];
	setp.lt.s64 	%p84, %rd38, 0;
	@%p84 bra 	$L__BB1_85;
	cvt.u32.u64 	%r249, %rd38;
	add.s32 	%r250, %r249, -1;
	mov.b32 	%r251, 1;
	shl.b32 	%r252, %r251, %r250;
	or.b32  	%r61, %r252, %r367;
	setp.eq.s32 	%p85, %r61, %r367;
	mov.u32 	%r367, %r61;
	@%p85 bra 	$L__BB1_130;
$L__BB1_85:
	ld.global.u64 	%rd39, [%rd3+40];
	setp.lt.s64 	%p86, %rd39, 0;
	@%p86 bra 	$L__BB1_87;
	cvt.u32.u64 	%r253, %rd39;
	add.s32 	%r254, %r253, -1;
	mov.b32 	%r255, 1;
	shl.b32 	%r256, %r255, %r254;
	or.b32  	%r63, %r256, %r367;
	setp.eq.s32 	%p87, %r63, %r367;
	mov.u32 	%r367, %r63;
	@%p87 bra 	$L__BB1_130;
$L__BB1_87:
	ld.global.u64 	%rd40, [%rd3+48];
	setp.lt.s64 	%p88, %rd40, 0;
	@%p88 bra 	$L__BB1_89;
	cvt.u32.u64 	%r257, %rd40;
	add.s32 	%r258, %r257, -1;
	mov.b32 	%r259, 1;
	shl.b32 	%r260, %r259, %r258;
	or.b32  	%r65, %r260, %r367;
	setp.eq.s32 	%p89, %r65, %r367;
	mov.u32 	%r367, %r65;
	@%p89 bra 	$L__BB1_130;
$L__BB1_89:
	ld.global.u64 	%rd41, [%rd3+56];
	setp.lt.s64 	%p90, %rd41, 0;
	@%p90 bra 	$L__BB1_91;
	cvt.u32.u64 	%r261, %rd41;
	add.s32 	%r262, %r261, -1;
	mov.b32 	%r263, 1;
	shl.b32 	%r264, %r263, %r262;
	or.b32  	%r67, %r264, %r367;
	setp.eq.s32 	%p91, %r67, %r367;
	mov.u32 	%r367, %r67;
	@%p91 bra 	$L__BB1_130;
$L__BB1_91:
	ld.global.u64 	%rd42, [%rd3+64];
	setp.lt.s64 	%p92, %rd42, 0;
	@%p92 bra 	$L__BB1_93;
	cvt.u32.u64 	%r265, %rd42;
	add.s32 	%r266, %r265, -1;
	mov.b32 	%r267, 1;
	shl.b32 	%r268, %r267, %r266;
	or.b32  	%r69, %r268, %r367;
	setp.eq.s32 	%p93, %r69, %r367;
	mov.u32 	%r367, %r69;
	@%p93 bra 	$L__BB1_130;
$L__BB1_93:
	ld.global.u64 	%rd43, [%rd3+72];
	setp.lt.s64 	%p94, %rd43, 0;
	@%p94 bra 	$L__BB1_95;
	cvt.u32.u64 	%r269, %rd43;
	add.s32 	%r270, %r269, -1;
	mov.b32 	%r271, 1;
	shl.b32 	%r272, %r271, %r270;
	or.b32  	%r71, %r272, %r367;
	setp.eq.s32 	%p95, %r71, %r367;
	mov.u32 	%r367, %r71;
	@%p95 bra 	$L__BB1_130;
$L__BB1_95:
	ld.global.u64 	%rd44, [%rd3+80];
	setp.lt.s64 	%p96, %rd44, 0;
	@%p96 bra 	$L__BB1_97;
	cvt.u32.u64 	%r273, %rd44;
	add.s32 	%r274, %r273, -1;
	mov.b32 	%r275, 1;
	shl.b32 	%r276, %r275, %r274;
	or.b32  	%r73, %r276, %r367;
	setp.eq.s32 	%p97, %r73, %r367;
	mov.u32 	%r367, %r73;
	@%p97 bra 	$L__BB1_130;
$L__BB1_97:
	ld.global.u64 	%rd45, [%rd3+88];
	setp.lt.s64 	%p98, %rd45, 0;
	@%p98 bra 	$L__BB1_99;
	cvt.u32.u64 	%r277, %rd45;
	add.s32 	%r278, %r277, -1;
	mov.b32 	%r279, 1;
	shl.b32 	%r280, %r279, %r278;
	or.b32  	%r75, %r280, %r367;
	setp.eq.s32 	%p99, %r75, %r367;
	mov.u32 	%r367, %r75;
	@%p99 bra 	$L__BB1_130;
$L__BB1_99:
	ld.global.u64 	%rd46, [%rd3+96];
	setp.lt.s64 	%p100, %rd46, 0;
	@%p100 bra 	$L__BB1_101;
	cvt.u32.u64 	%r281, %rd46;
	add.s32 	%r282, %r281, -1;
	mov.b32 	%r283, 1;
	shl.b32 	%r284, %r283, %r282;
	or.b32  	%r77, %r284, %r367;
	setp.eq.s32 	%p101, %r77, %r367;
	mov.u32 	%r367, %r77;
	@%p101 bra 	$L__BB1_130;
$L__BB1_101:
	ld.global.u64 	%rd47, [%rd3+104];
	setp.lt.s64 	%p102, %rd47, 0;
	@%p102 bra 	$L__BB1_103;
	cvt.u32.u64 	%r285, %rd47;
	add.s32 	%r286, %r285, -1;
	mov.b32 	%r287, 1;
	shl.b32 	%r288, %r287, %r286;
	or.b32  	%r79, %r288, %r367;
	setp.eq.s32 	%p103, %r79, %r367;
	mov.u32 	%r367, %r79;
	@%p103 bra 	$L__BB1_130;
$L__BB1_103:
	ld.global.u64 	%rd48, [%rd3+112];
	setp.lt.s64 	%p104, %rd48, 0;
	@%p104 bra 	$L__BB1_105;
	cvt.u32.u64 	%r289, %rd48;
	add.s32 	%r290, %r289, -1;
	mov.b32 	%r291, 1;
	shl.b32 	%r292, %r291, %r290;
	or.b32  	%r81, %r292, %r367;
	setp.eq.s32 	%p105, %r81, %r367;
	mov.u32 	%r367, %r81;
	@%p105 bra 	$L__BB1_130;
$L__BB1_105:
	ld.global.u64 	%rd49, [%rd3+120];
	setp.lt.s64 	%p106, %rd49, 0;
	@%p106 bra 	$L__BB1_107;
	cvt.u32.u64 	%r293, %rd49;
	add.s32 	%r294, %r293, -1;
	mov.b32 	%r295, 1;
	shl.b32 	%r296, %r295, %r294;
	or.b32  	%r83, %r296, %r367;
	setp.eq.s32 	%p107, %r83, %r367;
	mov.u32 	%r367, %r83;
	@%p107 bra 	$L__BB1_130;
$L__BB1_107:
	ld.global.u64 	%rd50, [%rd3+128];
	setp.lt.s64 	%p108, %rd50, 0;
	@%p108 bra 	$L__BB1_109;
	cvt.u32.u64 	%r297, %rd50;
	add.s32 	%r298, %r297, -1;
	mov.b32 	%r299, 1;
	shl.b32 	%r300, %r299, %r298;
	or.b32  	%r85, %r300, %r367;
	setp.eq.s32 	%p109, %r85, %r367;
	mov.u32 	%r367, %r85;
	@%p109 bra 	$L__BB1_130;
$L__BB1_109:
	ld.global.u64 	%rd51, [%rd3+136];
	setp.lt.s64 	%p110, %rd51, 0;
	@%p110 bra 	$L__BB1_111;
	cvt.u32.u64 	%r301, %rd51;
	add.s32 	%r302, %r301, -1;
	mov.b32 	%r303, 1;
	shl.b32 	%r304, %r303, %r302;
	or.b32  	%r87, %r304, %r367;
	setp.eq.s32 	%p111, %r87, %r367;
	mov.u32 	%r367, %r87;
	@%p111 bra 	$L__BB1_130;
$L__BB1_111:
	ld.global.u64 	%rd52, [%rd3+144];
	setp.lt.s64 	%p112, %rd52, 0;
	@%p112 bra 	$L__BB1_113;
	cvt.u32.u64 	%r305, %rd52;
	add.s32 	%r306, %r305, -1;
	mov.b32 	%r307, 1;
	shl.b32 	%r308, %r307, %r306;
	or.b32  	%r89, %r308, %r367;
	setp.eq.s32 	%p113, %r89, %r367;
	mov.u32 	%r367, %r89;
	@%p113 bra 	$L__BB1_130;
$L__BB1_113:
	ld.global.u64 	%rd53, [%rd3+152];
	setp.lt.s64 	%p114, %rd53, 0;
	@%p114 bra 	$L__BB1_115;
	cvt.u32.u64 	%r309, %rd53;
	add.s32 	%r310, %r309, -1;
	mov.b32 	%r311, 1;
	shl.b32 	%r312, %r311, %r310;
	or.b32  	%r91, %r312, %r367;
	setp.eq.s32 	%p115, %r91, %r367;
	mov.u32 	%r367, %r91;
	@%p115 bra 	$L__BB1_130;
$L__BB1_115:
	ld.global.u64 	%rd54, [%rd3+160];
	setp.lt.s64 	%p116, %rd54, 0;
	@%p116 bra 	$L__BB1_117;
	cvt.u32.u64 	%r313, %rd54;
	add.s32 	%r314, %r313, -1;
	mov.b32 	%r315, 1;
	shl.b32 	%r316, %r315, %r314;
	or.b32  	%r93, %r316, %r367;
	setp.eq.s32 	%p117, %r93, %r367;
	mov.u32 	%r367, %r93;
	@%p117 bra 	$L__BB1_130;
$L__BB1_117:
	ld.global.u64 	%rd55, [%rd3+168];
	setp.lt.s64 	%p118, %rd55, 0;
	@%p118 bra 	$L__BB1_119;
	cvt.u32.u64 	%r317, %rd55;
	add.s32 	%r318, %r317, -1;
	mov.b32 	%r319, 1;
	shl.b32 	%r320, %r319, %r318;
	or.b32  	%r95, %r320, %r367;
	setp.eq.s32 	%p119, %r95, %r367;
	mov.u32 	%r367, %r95;
	@%p119 bra 	$L__BB1_130;
$L__BB1_119:
	ld.global.u64 	%rd56, [%rd3+176];
	setp.lt.s64 	%p120, %rd56, 0;
	@%p120 bra 	$L__BB1_121;
	cvt.u32.u64 	%r321, %rd56;
	add.s32 	%r322, %r321, -1;
	mov.b32 	%r323, 1;
	shl.b32 	%r324, %r323, %r322;
	or.b32  	%r97, %r324, %r367;
	setp.eq.s32 	%p121, %r97, %r367;
	mov.u32 	%r367, %r97;
	@%p121 bra 	$L__BB1_130;
$L__BB1_121:
	ld.global.u64 	%rd57, [%rd3+184];
	setp.lt.s64 	%p122, %rd57, 0;
	@%p122 bra 	$L__BB1_123;
	cvt.u32.u64 	%r325, %rd57;
	add.s32 	%r326, %r325, -1;
	mov.b32 	%r327, 1;
	shl.b32 	%r328, %r327, %r326;
	or.b32  	%r99, %r328, %r367;
	setp.eq.s32 	%p123, %r99, %r367;
	mov.u32 	%r367, %r99;
	@%p123 bra 	$L__BB1_130;
$L__BB1_123:
	ld.global.u64 	%rd58, [%rd3+192];
	setp.lt.s64 	%p124, %rd58, 0;
	mov.b32 	%r392, 25;
	@%p124 bra 	$L__BB1_125;
	cvt.u32.u64 	%r331, %rd58;
	add.s32 	%r332, %r331, -1;
	mov.b32 	%r333, 1;
	shl.b32 	%r334, %r333, %r332;
	or.b32  	%r101, %r334, %r367;
	setp.eq.s32 	%p125, %r101, %r367;
	mov.u32 	%r367, %r101;
	@%p125 bra 	$L__BB1_130;
$L__BB1_125:
	mul.wide.s32 	%rd191, %r392, 8;
	add.s64 	%rd192, %rd3, %rd191;
	ld.global.u64 	%rd193, [%rd192];
	setp.ne.s64 	%p126, %rd193, -9223372036854775808;
	@%p126 bra 	$L__BB1_127;
	atom.global.or.b32 	%r335, [%rd2], 1;
	mad.lo.s32 	%r336, %r1, 25, %r392;
	cvta.to.global.u64 	%rd194, %rd60;
	st.global.u32 	[%rd194], %r336;
	bra.uni 	$L__BB1_128;
$L__BB1_127:
	add.s32 	%r106, %r392, 1;
	setp.lt.s32 	%p127, %r392, 24;
	mov.u32 	%r392, %r106;
	@%p127 bra 	$L__BB1_49;
$L__BB1_128:
	ret;
$L__BB1_129:
	atom.global.or.b32 	%r338, [%rd2], 1;
	mad.lo.s32 	%r339, %r1, 25, %r340;
	cvta.to.global.u64 	%rd195, %rd59;
	st.global.u32 	[%rd195], %r339;
	bra.uni 	$L__BB1_128;
$L__BB1_130:
	atom.global.or.b32 	%r337, [%rd2], 1;
	bra.uni 	$L__BB1_128;

}
	// .globl	_Z16kernel_col_checkPA25_A25_xPbS2_S2_PiS3_
.visible .entry _Z16kernel_col_checkPA25_A25_xPbS2_S2_PiS3_(
	.param .u64 .ptr .align 1 _Z16kernel_col_checkPA25_A25_xPbS2_S2_PiS3__param_0,
	.param .u64 .ptr .align 1 _Z16kernel_col_checkPA25_A25_xPbS2_S2_PiS3__param_1,
	.param .u64 .ptr .align 1 _Z16kernel_col_checkPA25_A25_xPbS2_S2_PiS3__param_2,
	.param .u64 .ptr .align 1 _Z16kernel_col_checkPA25_A25_xPbS2_S2_PiS3__param_3,
	.param .u64 .ptr .align 1 _Z16kernel_col_checkPA25_A25_xPbS2_S2_PiS3__param_4,
	.param .u64 .ptr .align 1 _Z16kernel_col_checkPA25_A25_xPbS2_S2_PiS3__param_5
)
{
	.reg .pred 	%p<129>;
	.reg .b32 	%r<471>;
	.reg .b64 	%rd<149>;

	ld.param.u64 	%rd62, [_Z16kernel_col_checkPA25_A25_xPbS2_S2_PiS3__param_0];
	ld.param.u64 	%rd60, [_Z16kernel_col_checkPA25_A25_xPbS2_S2_PiS3__param_1];
	ld.param.u64 	%rd63, [_Z16kernel_col_checkPA25_A25_xPbS2_S2_PiS3__param_2];
	ld.param.u64 	%rd61, [_Z16kernel_col_checkPA25_A25_xPbS2_S2_PiS3__param_4];
	ld.param.u64 	%rd64, [_Z16kernel_col_checkPA25_A25_xPbS2_S2_PiS3__param_5];
	cvta.to.global.u64 	%rd1, %rd64;
	cvta.to.global.u64 	%rd2, %rd63;
	cvta.to.global.u64 	%rd65, %rd62;
	mov.u32 	%r1, %tid.x;
	mul.wide.u32 	%rd66, %r1, 8;
	add.s64 	%rd3, %rd65, %rd66;
	ld.global.u64 	%rd67, [%rd3];
	setp.gt.s64 	%p1, %rd67, -1;
	cvt.u32.u64 	%r107, %rd67;
	add.s32 	%r108, %r107, -1;
	mov.b32 	%r109, 1;
	shl.b32 	%r110, %r109, %r108;
	selp.b32 	%r2, %r110, 0, %p1;
	ld.global.u64 	%rd4, [%rd3+200];
	setp.gt.s64 	%p2, %rd4, -1;
	mov.u32 	%r444, %r2;
	@%p2 bra 	$L__BB2_1;
	bra.uni 	$L__BB2_2;
$L__BB2_1:
	cvt.u32.u64 	%r112, %rd4;
	add.s32 	%r113, %r112, -1;
	mov.b32 	%r114, 1;
	shl.b32 	%r115, %r114, %r113;
	or.b32  	%r444, %r115, %r2;
	setp.eq.s32 	%p3, %r444, %r2;
	mov.b32 	%r417, 25;
	@%p3 bra 	$L__BB2_131;
$L__BB2_2:
	ld.global.u64 	%rd5, [%rd3+400];
	setp.lt.s64 	%p4, %rd5, 0;
	@%p4 bra 	$L__BB2_4;
	cvt.u32.u64 	%r117, %rd5;
	add.s32 	%r118, %r117, -1;
	mov.b32 	%r119, 1;
	shl.b32 	%r120, %r119, %r118;
	or.b32  	%r6, %r120, %r444;
	setp.eq.s32 	%p5, %r6, %r444;
	mov.b32 	%r417, 50;
	mov.u32 	%r444, %r6;
	@%p5 bra 	$L__BB2_131;
$L__BB2_4:
	ld.global.u64 	%rd6, [%rd3+600];
	setp.lt.s64 	%p6, %rd6, 0;
	@%p6 bra 	$L__BB2_6;
	cvt.u32.u64 	%r122, %rd6;
	add.s32 	%r123, %r122, -1;
	mov.b32 	%r124, 1;
	shl.b32 	%r125, %r124, %r123;
	or.b32  	%r8, %r125, %r444;
	setp.eq.s32 	%p7, %r8, %r444;
	mov.b32 	%r417, 75;
	mov.u32 	%r444, %r8;
	@%p7 bra 	$L__BB2_131;
$L__BB2_6:
	ld.global.u64 	%rd7, [%rd3+800];
	setp.lt.s64 	%p8, %rd7, 0;
	@%p8 bra 	$L__BB2_8;
	cvt.u32.u64 	%r127, %rd7;
	add.s32 	%r128, %r127, -1;
	mov.b32 	%r129, 1;
	shl.b32 	%r130, %r129, %r128;
	or.b32  	%r10, %r130, %r444;
	setp.eq.s32 	%p9, %r10, %r444;
	mov.b32 	%r417, 100;
	mov.u32 	%r444, %r10;
	@%p9 bra 	$L__BB2_131;
$L__BB2_8:
	ld.global.u64 	%rd8, [%rd3+1000];
	setp.lt.s64 	%p10, %rd8, 0;
	@%p10 bra 	$L__BB2_10;
	cvt.u32.u64 	%r132, %rd8;
	add.s32 	%r133, %r132, -1;
	mov.b32 	%r134, 1;
	shl.b32 	%r135, %r134, %r133;
	or.b32  	%r12, %r135, %r444;
	setp.eq.s32 	%p11, %r12, %r444;
	mov.b32 	%r417, 125;
	mov.u32 	%r444, %r12;
	@%p11 bra 	$L__BB2_131;
$L__BB2_10:
	ld.global.u64 	%rd9, [%rd3+1200];
	setp.lt.s64 	%p12, %rd9, 0;
	@%p12 bra 	$L__BB2_12;
	cvt.u32.u64 	%r137, %rd9;
	add.s32 	%r138, %r137, -1;
	mov.b32 	%r139, 1;
	shl.b32 	%r140, %r139, %r138;
	or.b32  	%r14, %r140, %r444;
	setp.eq.s32 	%p13, %r14, %r444;
	mov.b32 	%r417, 150;
	mov.u32 	%r444, %r14;
	@%p13 bra 	$L__BB2_131;
$L__BB2_12:
	ld.global.u64 	%rd10, [%rd3+1400];
	setp.lt.s64 	%p14, %rd10, 0;
	@%p14 bra 	$L__BB2_14;
	cvt.u32.u64 	%r142, %rd10;
	add.s32 	%r143, %r142, -1;
	mov.b32 	%r144, 1;
	shl.b32 	%r145, %r144, %r143;
	or.b32  	%r16, %r145, %r444;
	setp.eq.s32 	%p15, %r16, %r444;
	mov.b32 	%r417, 175;
	mov.u32 	%r444, %r16;
	@%p15 bra 	$L__BB2_131;
$L__BB2_14:
	ld.global.u64 	%rd11, [%rd3+1600];
	setp.lt.s64 	%p16, %rd11, 0;
	@%p16 bra 	$L__BB2_16;
	cvt.u32.u64 	%r147, %rd11;
	add.s32 	%r148, %r147, -1;
	mov.b32 	%r149, 1;
	shl.b32 	%r150, %r149, %r148;
	or.b32  	%r18, %r150, %r444;
	setp.eq.s32 	%p17, %r18, %r444;
	mov.b32 	%r417, 200;
	mov.u32 	%r444, %r18;
	@%p17 bra 	$L__BB2_131;
$L__BB2_16:
	ld.global.u64 	%rd12, [%rd3+1800];
	setp.lt.s64 	%p18, %rd12, 0;
	@%p18 bra 	$L__BB2_18;
	cvt.u32.u64 	%r152, %rd12;
	add.s32 	%r153, %r152, -1;
	mov.b32 	%r154, 1;
	shl.b32 	%r155, %r154, %r153;
	or.b32  	%r20, %r155, %r444;
	setp.eq.s32 	%p19, %r20, %r444;
	mov.b32 	%r417, 225;
	mov.u32 	%r444, %r20;
	@%p19 bra 	$L__BB2_131;
$L__BB2_18:
	ld.global.u64 	%rd13, [%rd3+2000];
	setp.lt.s64 	%p20, %rd13, 0;
	@%p20 bra 	$L__BB2_20;
	cvt.u32.u64 	%r157, %rd13;
	add.s32 	%r158, %r157, -1;
	mov.b32 	%r159, 1;
	shl.b32 	%r160, %r159, %r158;
	or.b32  	%r22, %r160, %r444;
	setp.eq.s32 	%p21, %r22, %r444;
	mov.b32 	%r417, 250;
	mov.u32 	%r444, %r22;
	@%p21 bra 	$L__BB2_131;
$L__BB2_20:
	ld.global.u64 	%rd14, [%rd3+2200];
	setp.lt.s64 	%p22, %rd14, 0;
	@%p22 bra 	$L__BB2_22;
	cvt.u32.u64 	%r162, %rd14;
	add.s32 	%r163, %r162, -1;
	mov.b32 	%r164, 1;
	shl.b32 	%r165, %r164, %r163;
	or.b32  	%r24, %r165, %r444;
	setp.eq.s32 	%p23, %r24, %r444;
	mov.b32 	%r417, 275;
	mov.u32 	%r444, %r24;
	@%p23 bra 	$L__BB2_131;
$L__BB2_22:
	ld.global.u64 	%rd15, [%rd3+2400];
	setp.lt.s64 	%p24, %rd15, 0;
	@%p24 bra 	$L__BB2_24;
	cvt.u32.u64 	%r167, %rd15;
	add.s32 	%r168, %r167, -1;
	mov.b32 	%r169, 1;
	shl.b32 	%r170, %r169, %r168;
	or.b32  	%r26, %r170, %r444;
	setp.eq.s32 	%p25, %r26, %r444;
	mov.b32 	%r417, 300;
	mov.u32 	%r444, %r26;
	@%p25 bra 	$L__BB2_131;
$L__BB2_24:
	ld.global.u64 	%rd16, [%rd3+2600];
	setp.lt.s64 	%p26, %rd16, 0;
	@%p26 bra 	$L__BB2_26;
	cvt.u32.u64 	%r172, %rd16;
	add.s32 	%r173, %r172, -1;
	mov.b32 	%r174, 1;
	shl.b32 	%r175, %r174, %r173;
	or.b32  	%r28, %r175, %r444;
	setp.eq.s32 	%p27, %r28, %r444;
	mov.b32 	%r417, 325;
	mov.u32 	%r444, %r28;
	@%p27 bra 	$L__BB2_131;
$L__BB2_26:
	ld.global.u64 	%rd17, [%rd3+2800];
	setp.lt.s64 	%p28, %rd17, 0;
	@%p28 bra 	$L__BB2_28;
	cvt.u32.u64 	%r177, %rd17;
	add.s32 	%r178, %r177, -1;
	mov.b32 	%r179, 1;
	shl.b32 	%r180, %r179, %r178;
	or.b32  	%r30, %r180, %r444;
	setp.eq.s32 	%p29, %r30, %r444;
	mov.b32 	%r417, 350;
	mov.u32 	%r444, %r30;
	@%p29 bra 	$L__BB2_131;
$L__BB2_28:
	ld.global.u64 	%rd18, [%rd3+3000];
	setp.lt.s64 	%p30, %rd18, 0;
	@%p30 bra 	$L__BB2_30;
	cvt.u32.u64 	%r182, %rd18;
	add.s32 	%r183, %r182, -1;
	mov.b32 	%r184, 1;
	shl.b32 	%r185, %r184, %r183;
	or.b32  	%r32, %r185, %r444;
	setp.eq.s32 	%p31, %r32, %r444;
	mov.b32 	%r417, 375;
	mov.u32 	%r444, %r32;
	@%p31 bra 	$L__BB2_131;
$L__BB2_30:
	ld.global.u64 	%rd19, [%rd3+3200];
	setp.lt.s64 	%p32, %rd19, 0;
	@%p32 bra 	$L__BB2_32;
	cvt.u32.u64 	%r187, %rd19;
	add.s32 	%r188, %r187, -1;
	mov.b32 	%r189, 1;
	shl.b32 	%r190, %r189, %r188;
	or.b32  	%r34, %r190, %r444;
	setp.eq.s32 	%p33, %r34, %r444;
	mov.b32 	%r417, 400;
	mov.u32 	%r444, %r34;
	@%p33 bra 	$L__BB2_131;
$L__BB2_32:
	ld.global.u64 	%rd20, [%rd3+3400];
	setp.lt.s64 	%p34, %rd20, 0;
	@%p34 bra 	$L__BB2_34;
	cvt.u32.u64 	%r192, %rd20;
	add.s32 	%r193, %r192, -1;
	mov.b32 	%r194, 1;
	shl.b32 	%r195, %r194, %r193;
	or.b32  	%r36, %r195, %r444;
	setp.eq.s32 	%p35, %r36, %r444;
	mov.b32 	%r417, 425;
	mov.u32 	%r444, %r36;
	@%p35 bra 	$L__BB2_131;
$L__BB2_34:
	ld.global.u64 	%rd21, [%rd3+3600];
	setp.lt.s64 	%p36, %rd21, 0;
	@%p36 bra 	$L__BB2_36;
	cvt.u32.u64 	%r197, %rd21;
	add.s32 	%r198, %r197, -1;
	mov.b32 	%r199, 1;
	shl.b32 	%r200, %r199, %r198;
	or.b32  	%r38, %r200, %r444;
	setp.eq.s32 	%p37, %r38, %r444;
	mov.b32 	%r417, 450;
	mov.u32 	%r444, %r38;
	@%p37 bra 	$L__BB2_131;
$L__BB2_36:
	ld.global.u64 	%rd22, [%rd3+3800];
	setp.lt.s64 	%p38, %rd22, 0;
	@%p38 bra 	$L__BB2_38;
	cvt.u32.u64 	%r202, %rd22;
	add.s32 	%r203, %r202, -1;
	mov.b32 	%r204, 1;
	shl.b32 	%r205, %r204, %r203;
	or.b32  	%r40, %r205, %r444;
	setp.eq.s32 	%p39, %r40, %r444;
	mov.b32 	%r417, 475;
	mov.u32 	%r444, %r40;
	@%p39 bra 	$L__BB2_131;
$L__BB2_38:
	ld.global.u64 	%rd23, [%rd3+4000];
	setp.lt.s64 	%p40, %rd23, 0;
	@%p40 bra 	$L__BB2_40;
	cvt.u32.u64 	%r207, %rd23;
	add.s32 	%r208, %r207, -1;
	mov.b32 	%r209, 1;
	shl.b32 	%r210, %r209, %r208;
	or.b32  	%r42, %r210, %r444;
	setp.eq.s32 	%p41, %r42, %r444;
	mov.b32 	%r417, 500;
	mov.u32 	%r444, %r42;
	@%p41 bra 	$L__BB2_131;
$L__BB2_40:
	ld.global.u64 	%rd24, [%rd3+4200];
	setp.lt.s64 	%p42, %rd24, 0;
	@%p42 bra 	$L__BB2_42;
	cvt.u32.u64 	%r212, %rd24;
	add.s32 	%r213, %r212, -1;
	mov.b32 	%r214, 1;
	shl.b32 	%r215, %r214, %r213;
	or.b32  	%r44, %r215, %r444;
	setp.eq.s32 	%p43, %r44, %r444;
	mov.b32 	%r417, 525;
	mov.u32 	%r444, %r44;
	@%p43 bra 	$L__BB2_131;
$L__BB2_42:
	ld.global.u64 	%rd25, [%rd3+4400];
	setp.lt.s64 	%p44, %rd25, 0;
	@%p44 bra 	$L__BB2_44;
	cvt.u32.u64 	%r217, %rd25;
	add.s32 	%r218, %r217, -1;
	mov.b32 	%r219, 1;
	shl.b32 	%r220, %r219, %r218;
	or.b32  	%r46, %r220, %r444;
	setp.eq.s32 	%p45, %r46, %r444;
	mov.b32 	%r417, 550;
	mov.u32 	%r444, %r46;
	@%p45 bra 	$L__BB2_131;
$L__BB2_44:
	ld.global.u64 	%rd26, [%rd3+4600];
	setp.lt.s64 	%p46, %rd26, 0;
	@%p46 bra 	$L__BB2_46;
	cvt.u32.u64 	%r222, %rd26;
	add.s32 	%r223, %r222, -1;
	mov.b32 	%r224, 1;
	shl.b32 	%r225, %r224, %r223;
	or.b32  	%r48, %r225, %r444;
	setp.eq.s32 	%p47, %r48, %r444;
	mov.b32 	%r417, 575;
	mov.u32 	%r444, %r48;
	@%p47 bra 	$L__BB2_131;
$L__BB2_46:
	ld.global.u64 	%rd27, [%rd3+4800];
	setp.lt.s64 	%p48, %rd27, 0;
	@%p48 bra 	$L__BB2_48;
	cvt.u32.u64 	%r227, %rd27;
	add.s32 	%r228, %r227, -1;
	mov.b32 	%r229, 1;
	shl.b32 	%r230, %r229, %r228;
	or.b32  	%r50, %r230, %r444;
	setp.eq.s32 	%p49, %r50, %r444;
	mov.b32 	%r417, 600;
	mov.u32 	%r444, %r50;
	@%p49 bra 	$L__BB2_131;
$L__BB2_48:
	cvta.to.global.u64 	%rd28, %rd60;
	mov.b32 	%r469, 0;
$L__BB2_49:
	mul.wide.s32 	%rd68, %r469, 200;
	add.s64 	%rd29, %rd3, %rd68;
	ld.global.u64 	%rd147, [%rd29];
	setp.gt.s64 	%p50, %rd147, -1;
	@%p50 bra 	$L__BB2_129;
	not.b32 	%r232, %r444;
	cvt.s64.s32 	%rd69, %r232;
	and.b64  	%rd31, %rd147, %rd69;
	setp.eq.s64 	%p51, %rd31, %rd147;
	@%p51 bra 	$L__BB2_52;
	st.global.u64 	[%rd29], %rd31;
	mov.u64 	%rd147, %rd31;
$L__BB2_52:
	and.b64  	%rd33, %rd147, 1;
	shr.u64 	%rd70, %rd147, 1;
	shr.u64 	%rd71, %rd147, 2;
	shr.u64 	%rd72, %rd147, 3;
	shr.u64 	%rd73, %rd147, 4;
	shr.u64 	%rd74, %rd147, 5;
	shr.u64 	%rd75, %rd147, 6;
	shr.u64 	%rd76, %rd147, 7;
	shr.u64 	%rd77, %rd147, 8;
	shr.u64 	%rd78, %rd147, 9;
	shr.u64 	%rd79, %rd147, 10;
	shr.u64 	%rd80, %rd147, 11;
	shr.u64 	%rd81, %rd147, 12;
	shr.u64 	%rd82, %rd147, 13;
	shr.u64 	%rd83, %rd147, 14;
	shr.u64 	%rd84, %rd147, 15;
	shr.u64 	%rd85, %rd147, 16;
	shr.u64 	%rd86, %rd147, 17;
	shr.u64 	%rd87, %rd147, 18;
	shr.u64 	%rd88, %rd147, 19;
	shr.u64 	%rd89, %rd147, 20;
	shr.u64 	%rd90, %rd147, 21;
	shr.u64 	%rd91, %rd147, 22;
	shr.u64 	%rd92, %rd147, 23;
	shr.u64 	%rd93, %rd147, 24;
	mov.b64 	%rd94, 1;
	cvt.u32.u64 	%r234, %rd94;
	cvt.u32.u64 	%r235, %rd71;
	and.b32  	%r236, %r235, %r234;
	cvt.u32.u64 	%r237, %rd70;
	and.b32  	%r238, %r237, %r234;
	cvt.u32.u64 	%r239, %rd33;
	add.s32 	%r240, %r238, %r239;
	add.s32 	%r241, %r236, %r240;
	cvt.u32.u64 	%r242, %rd72;
	and.b32  	%r243, %r242, %r234;
	add.s32 	%r244, %r243, %r241;
	cvt.u32.u64 	%r245, %rd73;
	and.b32  	%r246, %r245, %r234;
	add.s32 	%r247, %r246, %r244;
	cvt.u32.u64 	%r248, %rd74;
	and.b32  	%r249, %r248, %r234;
	add.s32 	%r250, %r249, %r247;
	cvt.u32.u64 	%r251, %rd75;
	and.b32  	%r252, %r251, %r234;
	add.s32 	%r253, %r252, %r250;
	cvt.u32.u64 	%r254, %rd76;
	and.b32  	%r255, %r254, %r234;
	add.s32 	%r256, %r255, %r253;
	cvt.u32.u64 	%r257, %rd77;
	and.b32  	%r258, %r257, %r234;
	add.s32 	%r259, %r258, %r256;
	cvt.u32.u64 	%r260, %rd78;
	and.b32  	%r261, %r260, %r234;
	add.s32 	%r262, %r261, %r259;
	cvt.u32.u64 	%r263, %rd79;
	and.b32  	%r264, %r263, %r234;
	add.s32 	%r265, %r264, %r262;
	cvt.u32.u64 	%r266, %rd80;
	and.b32  	%r267, %r266, %r234;
	add.s32 	%r268, %r267, %r265;
	cvt.u32.u64 	%r269, %rd81;
	and.b32  	%r270, %r269, %r234;
	add.s32 	%r271, %r270, %r268;
	cvt.u32.u64 	%r272, %rd82;
	and.b32  	%r273, %r272, %r234;
	add.s32 	%r274, %r273, %r271;
	cvt.u32.u64 	%r275, %rd83;
	and.b32  	%r276, %r275, %r234;
	add.s32 	%r277, %r276, %r274;
	cvt.u32.u64 	%r278, %rd84;
	and.b32  	%r279, %r278, %r234;
	add.s32 	%r280, %r279, %r277;
	cvt.u32.u64 	%r281, %rd85;
	and.b32  	%r282, %r281, %r234;
	add.s32 	%r283, %r282, %r280;
	cvt.u32.u64 	%r284, %rd86;
	and.b32  	%r285, %r284, %r234;
	add.s32 	%r286, %r285, %r283;
	cvt.u32.u64 	%r287, %rd87;
	and.b32  	%r288, %r287, %r234;
	add.s32 	%r289, %r288, %r286;
	cvt.u32.u64 	%r290, %rd88;
	and.b32  	%r291, %r290, %r234;
	add.s32 	%r292, %r291, %r289;
	cvt.u32.u64 	%r293, %rd89;
	and.b32  	%r294, %r293, %r234;
	add.s32 	%r295, %r294, %r292;
	cvt.u32.u64 	%r296, %rd90;
	and.b32  	%r297, %r296, %r234;
	add.s32 	%r298, %r297, %r295;
	cvt.u32.u64 	%r299, %rd91;
	and.b32  	%r300, %r299, %r234;
	add.s32 	%r301, %r300, %r298;
	cvt.u32.u64 	%r302, %rd92;
	and.b32  	%r303, %r302, %r234;
	add.s32 	%r304, %r303, %r301;
	cvt.u32.u64 	%r305, %rd93;
	and.b32  	%r306, %r305, %r234;
	add.s32 	%r233, %r306, %r304;
	setp.eq.s32 	%p52, %r233, 1;
	@%p52 bra 	$L__BB2_55;
	setp.ne.s32 	%p53, %r233, 0;
	@%p53 bra 	$L__BB2_127;
	atom.global.or.b32 	%r411, [%rd2], 1;
	mad.lo.s32 	%r412, %r469, 25, %r1;
	st.global.u32 	[%rd1], %r412;
	bra.uni 	$L__BB2_130;
$L__BB2_55:
	and.b64  	%rd96, %rd147, 16777216;
	setp.ne.s64 	%p54, %rd96, 0;
	mov.b64 	%rd148, 25;
	@%p54 bra 	$L__BB2_79;
	and.b64  	%rd98, %rd147, 8388608;
	setp.ne.s64 	%p55, %rd98, 0;
	mov.b64 	%rd148, 24;
	@%p55 bra 	$L__BB2_79;
	and.b64  	%rd100, %rd147, 4194304;
	setp.ne.s64 	%p56, %rd100, 0;
	mov.b64 	%rd148, 23;
	@%p56 bra 	$L__BB2_79;
	and.b64  	%rd102, %rd147, 2097152;
	setp.ne.s64 	%p57, %rd102, 0;
	mov.b64 	%rd148, 22;
	@%p57 bra 	$L__BB2_79;
	and.b64  	%rd104, %rd147, 1048576;
	setp.ne.s64 	%p58, %rd104, 0;
	mov.b64 	%rd148, 21;
	@%p58 bra 	$L__BB2_79;
	and.b64  	%rd106, %rd147, 524288;
	setp.ne.s64 	%p59, %rd106, 0;
	mov.b64 	%rd148, 20;
	@%p59 bra 	$L__BB2_79;
	and.b64  	%rd108, %rd147, 262144;
	setp.ne.s64 	%p60, %rd108, 0;
	mov.b64 	%rd148, 19;
	@%p60 bra 	$L__BB2_79;
	and.b64  	%rd110, %rd147, 131072;
	setp.ne.s64 	%p61, %rd110, 0;
	mov.b64 	%rd148, 18;
	@%p61 bra 	$L__BB2_79;
	and.b64  	%rd112, %rd147, 65536;
	setp.ne.s64 	%p62, %rd112, 0;
	mov.b64 	%rd148, 17;
	@%p62 bra 	$L__BB2_79;
	and.b64  	%rd114, %rd147, 32768;
	setp.ne.s64 	%p63, %rd114, 0;
	mov.b64 	%rd148, 16;
	@%p63 bra 	$L__BB2_79;
	and.b64  	%rd116, %rd147, 16384;
	setp.ne.s64 	%p64, %rd116, 0;
	mov.b64 	%rd148, 15;
	@%p64 bra 	$L__BB2_79;
	and.b64  	%rd118, %rd147, 8192;
	setp.ne.s64 	%p65, %rd118, 0;
	mov.b64 	%rd148, 14;
	@%p65 bra 	$L__BB2_79;
	and.b64  	%rd120, %rd147, 4096;
	setp.ne.s64 	%p66, %rd120, 0;
	mov.b64 	%rd148, 13;
	@%p66 bra 	$L__BB2_79;
	and.b64  	%rd122, %rd147, 2048;
	setp.ne.s64 	%p67, %rd122, 0;
	mov.b64 	%rd148, 12;
	@%p67 bra 	$L__BB2_79;
	and.b64  	%rd124, %rd147, 1024;
	setp.ne.s64 	%p68, %rd124, 0;
	mov.b64 	%rd148, 11;
	@%p68 bra 	$L__BB2_79;
	and.b64  	%rd126, %rd147, 512;
	setp.ne.s64 	%p69, %rd126, 0;
	mov.b64 	%rd148, 10;
	@%p69 bra 	$L__BB2_79;
	and.b64  	%rd128, %rd147, 256;
	setp.ne.s64 	%p70, %rd128, 0;
	mov.b64 	%rd148, 9;
	@%p70 bra 	$L__BB2_79;
	and.b64  	%rd130, %rd147, 128;
	setp.ne.s64 	%p71, %rd130, 0;
	mov.b64 	%rd148, 8;
	@%p71 bra 	$L__BB2_79;
	and.b64  	%rd132, %rd147, 64;
	setp.ne.s64 	%p72, %rd132, 0;
	mov.b64 	%rd148, 7;
	@%p72 bra 	$L__BB2_79;
	and.b64  	%rd134, %rd147, 32;
	setp.ne.s64 	%p73, %rd134, 0;
	mov.b64 	%rd148, 6;
	@%p73 bra 	$L__BB2_79;
	and.b64  	%rd136, %rd147, 16;
	setp.ne.s64 	%p74, %rd136, 0;
	mov.b64 	%rd148, 5;
	@%p74 bra 	$L__BB2_79;
	and.b64  	%rd138, %rd147, 8;
	setp.ne.s64 	%p75, %rd138, 0;
	mov.b64 	%rd148, 4;
	@%p75 bra 	$L__BB2_79;
	and.b64  	%rd140, %rd147, 4;
	setp.ne.s64 	%p76, %rd140, 0;
	mov.b64 	%rd148, 3;
	@%p76 bra 	$L__BB2_79;
	and.b64  	%rd141, %rd147, 2;
	setp.eq.s64 	%p77, %rd141, 0;
	selp.b64 	%rd148, %rd33, 2, %p77;
$L__BB2_79:
	st.global.u64 	[%rd29], %rd148;
	atom.global.or.b32 	%r307, [%rd28], 1;
	ld.global.u64 	%rd142, [%rd3];
	setp.gt.s64 	%p78, %rd142, -1;
	cvt.u32.u64 	%r308, %rd142;
	add.s32 	%r309, %r308, -1;
	mov.b32 	%r310, 1;
	shl.b32 	%r311, %r310, %r309;
	selp.b32 	%r444, %r311, 0, %p78;
	ld.global.u64 	%rd36, [%rd3+200];
	setp.gt.s64 	%p79, %rd36, -1;
	@%p79 bra 	$L__BB2_80;
	bra.uni 	$L__BB2_81;
$L__BB2_80:
	cvt.u32.u64 	%r312, %rd36;
	add.s32 	%r313, %r312, -1;
	mov.b32 	%r314, 1;
	shl.b32 	%r315, %r314, %r313;
	or.b32  	%r55, %r315, %r444;
	setp.eq.s32 	%p80, %r55, %r444;
	mov.u32 	%r444, %r55;
	@%p80 bra 	$L__BB2_132;
$L__BB2_81:
	ld.global.u64 	%rd37, [%rd3+400];
	setp.lt.s64 	%p81, %rd37, 0;
	@%p81 bra 	$L__BB2_83;
	cvt.u32.u64 	%r316, %rd37;
	add.s32 	%r317, %r316, -1;
	mov.b32 	%r318, 1;
	shl.b32 	%r319, %r318, %r317;
	or.b32  	%r57, %r319, %r444;
	setp.eq.s32 	%p82, %r57, %r444;
	mov.u32 	%r444, %r57;
	@%p82 bra 	$L__BB2_132;
$L__BB2_83:
	ld.global.u64 	%rd38, [%rd3+600];
	setp.lt.s64 	%p83, %rd38, 0;
	@%p83 bra 	$L__BB2_85;
	cvt.u32.u64 	%r320, %rd38;
	add.s32 	%r321, %r320, -1;
	mov.b32 	%r322, 1;
	shl.b32 	%r323, %r322, %r321;
	or.b32  	%r59, %r323, %r444;
	setp.eq.s32 	%p84, %r59, %r444;
	mov.u32 	%r444, %r59;
	@%p84 bra 	$L__BB2_132;
$L__BB2_85:
	ld.global.u64 	%rd39, [%rd3+800];
	setp.lt.s64 	%p85, %rd39, 0;
	@%p85 bra 	$L__BB2_87;
	cvt.u32.u64 	%r324, %rd39;
	add.s32 	%r325, %r324, -1;
	mov.b32 	%r326, 1;
	shl.b32 	%r327, %r326, %r325;
	or.b32  	%r61, %r327, %r444;
	setp.eq.s32 	%p86, %r61, %r444;
	mov.u32 	%r444, %r61;
	@%p86 bra 	$L__BB2_132;
$L__BB2_87:
	ld.global.u64 	%rd40, [%rd3+1000];
	setp.lt.s64 	%p87, %rd40, 0;
	@%p87 bra 	$L__BB2_89;
	cvt.u32.u64 	%r328, %rd40;
	add.s32 	%r329, %r328, -1;
	mov.b32 	%r330, 1;
	shl.b32 	%r331, %r330, %r329;
	or.b32  	%r63, %r331, %r444;
	setp.eq.s32 	%p88, %r63, %r444;
	mov.u32 	%r444, %r63;
	@%p88 bra 	$L__BB2_132;
$L__BB2_89:
	ld.global.u64 	%rd41, [%rd3+1200];
	setp.lt.s64 	%p89, %rd41, 0;
	@%p89 bra 	$L__BB2_91;
	cvt.u32.u64 	%r332, %rd41;
	add.s32 	%r333, %r332, -1;
	mov.b32 	%r334, 1;
	shl.b32 	%r335, %r334, %r333;
	or.b32  	%r65, %r335, %r444;
	setp.eq.s32 	%p90, %r65, %r444;
	mov.u32 	%r444, %r65;
	@%p90 bra 	$L__BB2_132;
$L__BB2_91:
	ld.global.u64 	%rd42, [%rd3+1400];
	setp.lt.s64 	%p91, %rd42, 0;
	@%p91 bra 	$L__BB2_93;
	cvt.u32.u64 	%r336, %rd42;
	add.s32 	%r337, %r336, -1;
	mov.b32 	%r338, 1;
	shl.b32 	%r339, %r338, %r337;
	or.b32  	%r67, %r339, %r444;
	setp.eq.s32 	%p92, %r67, %r444;
	mov.u32 	%r444, %r67;
	@%p92 bra 	$L__BB2_132;
$L__BB2_93:
	ld.global.u64 	%rd43, [%rd3+1600];
	setp.lt.s64 	%p93, %rd43, 0;
	@%p93 bra 	$L__BB2_95;
	cvt.u32.u64 	%r340, %rd43;
	add.s32 	%r341, %r340, -1;
	mov.b32 	%r342, 1;
	shl.b32 	%r343, %r342, %r341;
	or.b32  	%r69, %r343, %r444;
	setp.eq.s32 	%p94, %r69, %r444;
	mov.u32 	%r444, %r69;
	@%p94 bra 	$L__BB2_132;
$L__BB2_95:
	ld.global.u64 	%rd44, [%rd3+1800];
	setp.lt.s64 	%p95, %rd44, 0;
	@%p95 bra 	$L__BB2_97;
	cvt.u32.u64 	%r344, %rd44;
	add.s32 	%r345, %r344, -1;
	mov.b32 	%r346, 1;
	shl.b32 	%r347, %r346, %r345;
	or.b32  	%r71, %r347, %r444;
	setp.eq.s32 	%p96, %r71, %r444;
	mov.u32 	%r444, %r71;
	@%p96 bra 	$L__BB2_132;
$L__BB2_97:
	ld.global.u64 	%rd45, [%rd3+2000];
	setp.lt.s64 	%p97, %rd45, 0;
	@%p97 bra 	$L__BB2_99;
	cvt.u32.u64 	%r348, %rd45;
	add.s32 	%r349, %r348, -1;
	mov.b32 	%r350, 1;
	shl.b32 	%r351, %r350, %r349;
	or.b32  	%r73, %r351, %r444;
	setp.eq.s32 	%p98, %r73, %r444;
	mov.u32 	%r444, %r73;
	@%p98 bra 	$L__BB2_132;
$L__BB2_99:
	ld.global.u64 	%rd46, [%rd3+2200];
	setp.lt.s64 	%p99, %rd46, 0;
	@%p99 bra 	$L__BB2_101;
	cvt.u32.u64 	%r352, %rd46;
	add.s32 	%r353, %r352, -1;
	mov.b32 	%r354, 1;
	shl.b32 	%r355, %r354, %r353;
	or.b32  	%r75, %r355, %r444;
	setp.eq.s32 	%p100, %r75, %r444;
	mov.u32 	%r444, %r75;
	@%p100 bra 	$L__BB2_132;
$L__BB2_101:
	ld.global.u64 	%rd47, [%rd3+2400];
	setp.lt.s64 	%p101, %rd47, 0;
	@%p101 bra 	$L__BB2_103;
	cvt.u32.u64 	%r356, %rd47;
	add.s32 	%r357, %r356, -1;
	mov.b32 	%r358, 1;
	shl.b32 	%r359, %r358, %r357;
	or.b32  	%r77, %r359, %r444;
	setp.eq.s32 	%p102, %r77, %r444;
	mov.u32 	%r444, %r77;
	@%p102 bra 	$L__BB2_132;
$L__BB2_103:
	ld.global.u64 	%rd48, [%rd3+2600];
	setp.lt.s64 	%p103, %rd48, 0;
	@%p103 bra 	$L__BB2_105;
	cvt.u32.u64 	%r360, %rd48;
	add.s32 	%r361, %r360, -1;
	mov.b32 	%r362, 1;
	shl.b32 	%r363, %r362, %r361;
	or.b32  	%r79, %r363, %r444;
	setp.eq.s32 	%p104, %r79, %r444;
	mov.u32 	%r444, %r79;
	@%p104 bra 	$L__BB2_132;
$L__BB2_105:
	ld.global.u64 	%rd49, [%rd3+2800];
	setp.lt.s64 	%p105, %rd49, 0;
	@%p105 bra 	$L__BB2_107;
	cvt.u32.u64 	%r364, %rd49;
	add.s32 	%r365, %r364, -1;
	mov.b32 	%r366, 1;
	shl.b32 	%r367, %r366, %r365;
	or.b32  	%r81, %r367, %r444;
	setp.eq.s32 	%p106, %r81, %r444;
	mov.u32 	%r444, %r81;
	@%p106 bra 	$L__BB2_132;
$L__BB2_107:
	ld.global.u64 	%rd50, [%rd3+3000];
	setp.lt.s64 	%p107, %rd50, 0;
	@%p107 bra 	$L__BB2_109;
	cvt.u32.u64 	%r368, %rd50;
	add.s32 	%r369, %r368, -1;
	mov.b32 	%r370, 1;
	shl.b32 	%r371, %r370, %r369;
	or.b32  	%r83, %r371, %r444;
	setp.eq.s32 	%p108, %r83, %r444;
	mov.u32 	%r444, %r83;
	@%p108 bra 	$L__BB2_132;
$L__BB2_109:
	ld.global.u64 	%rd51, [%rd3+3200];
	setp.lt.s64 	%p109, %rd51, 0;
	@%p109 bra 	$L__BB2_111;
	cvt.u32.u64 	%r372, %rd51;
	add.s32 	%r373, %r372, -1;
	mov.b32 	%r374, 1;
	shl.b32 	%r375, %r374, %r373;
	or.b32  	%r85, %r375, %r444;
	setp.eq.s32 	%p110, %r85, %r444;
	mov.u32 	%r444, %r85;
	@%p110 bra 	$L__BB2_132;
$L__BB2_111:
	ld.global.u64 	%rd52, [%rd3+3400];
	setp.lt.s64 	%p111, %rd52, 0;
	@%p111 bra 	$L__BB2_113;
	cvt.u32.u64 	%r376, %rd52;
	add.s32 	%r377, %r376, -1;
	mov.b32 	%r378, 1;
	shl.b32 	%r379, %r378, %r377;
	or.b32  	%r87, %r379, %r444;
	setp.eq.s32 	%p112, %r87, %r444;
	mov.u32 	%r444, %r87;
	@%p112 bra 	$L__BB2_132;
$L__BB2_113:
	ld.global.u64 	%rd53, [%rd3+3600];
	setp.lt.s64 	%p113, %rd53, 0;
	@%p113 bra 	$L__BB2_115;
	cvt.u32.u64 	%r380, %rd53;
	add.s32 	%r381, %r380, -1;
	mov.b32 	%r382, 1;
	shl.b32 	%r383, %r382, %r381;
	or.b32  	%r89, %r383, %r444;
	setp.eq.s32 	%p114, %r89, %r444;
	mov.u32 	%r444, %r89;
	@%p114 bra 	$L__BB2_132;
$L__BB2_115:
	ld.global.u64 	%rd54, [%rd3+3800];
	setp.lt.s64 	%p115, %rd54, 0;
	@%p115 bra 	$L__BB2_117;
	cvt.u32.u64 	%r384, %rd54;
	add.s32 	%r385, %r384, -1;
	mov.b32 	%r386, 1;
	shl.b32 	%r387, %r386, %r385;
	or.b32  	%r91, %r387, %r444;
	setp.eq.s32 	%p116, %r91, %r444;
	mov.u32 	%r444, %r91;
	@%p116 bra 	$L__BB2_132;
$L__BB2_117:
	ld.global.u64 	%rd55, [%rd3+4000];
	setp.lt.s64 	%p117, %rd55, 0;
	@%p117 bra 	$L__BB2_119;
	cvt.u32.u64 	%r388, %rd55;
	add.s32 	%r389, %r388, -1;
	mov.b32 	%r390, 1;
	shl.b32 	%r391, %r390, %r389;
	or.b32  	%r93, %r391, %r444;
	setp.eq.s32 	%p118, %r93, %r444;
	mov.u32 	%r444, %r93;
	@%p118 bra 	$L__BB2_132;
$L__BB2_119:
	ld.global.u64 	%rd56, [%rd3+4200];
	setp.lt.s64 	%p119, %rd56, 0;
	@%p119 bra 	$L__BB2_121;
	cvt.u32.u64 	%r392, %rd56;
	add.s32 	%r393, %r392, -1;
	mov.b32 	%r394, 1;
	shl.b32 	%r395, %r394, %r393;
	or.b32  	%r95, %r395, %r444;
	setp.eq.s32 	%p120, %r95, %r444;
	mov.u32 	%r444, %r95;
	@%p120 bra 	$L__BB2_132;
$L__BB2_121:
	ld.global.u64 	%rd57, [%rd3+4400];
	setp.lt.s64 	%p121, %rd57, 0;
	@%p121 bra 	$L__BB2_123;
	cvt.u32.u64 	%r396, %rd57;
	add.s32 	%r397, %r396, -1;
	mov.b32 	%r398, 1;
	shl.b32 	%r399, %r398, %r397;
	or.b32  	%r97, %r399, %r444;
	setp.eq.s32 	%p122, %r97, %r444;
	mov.u32 	%r444, %r97;
	@%p122 bra 	$L__BB2_132;
$L__BB2_123:
	ld.global.u64 	%rd58, [%rd3+4600];
	setp.lt.s64 	%p123, %rd58, 0;
	@%p123 bra 	$L__BB2_125;
	cvt.u32.u64 	%r400, %rd58;
	add.s32 	%r401, %r400, -1;
	mov.b32 	%r402, 1;
	shl.b32 	%r403, %r402, %r401;
	or.b32  	%r99, %r403, %r444;
	setp.eq.s32 	%p124, %r99, %r444;
	mov.u32 	%r444, %r99;
	@%p124 bra 	$L__BB2_132;
$L__BB2_125:
	ld.global.u64 	%rd59, [%rd3+4800];
	setp.lt.s64 	%p125, %rd59, 0;
	mov.b32 	%r469, 25;
	@%p125 bra 	$L__BB2_127;
	cvt.u32.u64 	%r406, %rd59;
	add.s32 	%r407, %r406, -1;
	mov.b32 	%r408, 1;
	shl.b32 	%r409, %r408, %r407;
	or.b32  	%r101, %r409, %r444;
	setp.eq.s32 	%p126, %r101, %r444;
	mov.u32 	%r444, %r101;
	@%p126 bra 	$L__BB2_132;
$L__BB2_127:
	mul.wide.s32 	%rd143, %r469, 200;
	add.s64 	%rd144, %rd3, %rd143;
	ld.global.u64 	%rd145, [%rd144];
	setp.ne.s64 	%p127, %rd145, -9223372036854775808;
	@%p127 bra 	$L__BB2_129;
	atom.global.or.b32 	%r413, [%rd2], 1;
	mad.lo.s32 	%r414, %r469, 25, %r1;
	st.global.u32 	[%rd1], %r414;
	bra.uni 	$L__BB2_130;
$L__BB2_129:
	add.s32 	%r106, %r469, 1;
	setp.lt.s32 	%p128, %r469, 24;
	mov.u32 	%r469, %r106;
	@%p128 bra 	$L__BB2_49;
$L__BB2_130:
	ret;
$L__BB2_131:
	atom.global.or.b32 	%r415, [%rd2], 1;
	add.s32 	%r416, %r417, %r1;
	cvta.to.global.u64 	%rd146, %rd61;
	st.global.u32 	[%rd146], %r416;
	bra.uni 	$L__BB2_130;
$L__BB2_132:
	atom.global.or.b32 	%r410, [%rd2], 1;
	bra.uni 	$L__BB2_130;

}
	// .globl	_Z18kernel_block_checkPA25_A25_xPbS2_S2_PiS3_
.visible .entry _Z18kernel_block_checkPA25_A25_xPbS2_S2_PiS3_(
	.param .u64 .ptr .align 1 _Z18kernel_block_checkPA25_A25_xPbS2_S2_PiS3__param_0,
	.param .u64 .ptr .align 1 _Z18kernel_block_checkPA25_A25_xPbS2_S2_PiS3__param_1,
	.param .u64 .ptr .align 1 _Z18kernel_block_checkPA25_A25_xPbS2_S2_PiS3__param_2,
	.param .u64 .ptr .align 1 _Z18kernel_block_checkPA25_A25_xPbS2_S2_PiS3__param_3,
	.param .u64 .ptr .align 1 _Z18kernel_block_checkPA25_A25_xPbS2_S2_PiS3__param_4,
	.param .u64 .ptr .align 1 _Z18kernel_block_checkPA25_A25_xPbS2_S2_PiS3__param_5
)
{
	.reg .pred 	%p<130>;
	.reg .b16 	%rs<6>;
	.reg .b32 	%r<508>;
	.reg .b64 	%rd<155>;

	ld.param.u64 	%rd63, [_Z18kernel_block_checkPA25_A25_xPbS2_S2_PiS3__param_0];
	ld.param.u64 	%rd61, [_Z18kernel_block_checkPA25_A25_xPbS2_S2_PiS3__param_1];
	ld.param.u64 	%rd64, [_Z18kernel_block_checkPA25_A25_xPbS2_S2_PiS3__param_2];
	ld.param.u64 	%rd62, [_Z18kernel_block_checkPA25_A25_xPbS2_S2_PiS3__param_4];
	ld.param.u64 	%rd65, [_Z18kernel_block_checkPA25_A25_xPbS2_S2_PiS3__param_5];
	cvta.to.global.u64 	%rd1, %rd65;
	cvta.to.global.u64 	%rd2, %rd64;
	cvta.to.global.u64 	%rd66, %rd63;
	mov.u32 	%r114, %tid.x;
	cvt.u16.u32 	%rs1, %r114;
	mul.hi.u16 	%rs2, %rs1, 13108;
	mul.lo.s16 	%rs3, %rs2, 5;
	sub.s16 	%rs4, %rs1, %rs3;
	mul.lo.s16 	%rs5, %rs4, 5;
	cvt.u32.u16 	%r1, %rs5;
	cvt.u32.u16 	%r115, %rs3;
	mul.wide.u32 	%rd67, %r115, 200;
	add.s64 	%rd3, %rd66, %rd67;
	mul.wide.u32 	%rd68, %r1, 8;
	add.s64 	%rd4, %rd3, %rd68;
	ld.global.u64 	%rd69, [%rd4];
	setp.gt.s64 	%p1, %rd69, -1;
	cvt.u32.u64 	%r116, %rd69;
	add.s32 	%r117, %r116, -1;
	mov.b32 	%r118, 1;
	shl.b32 	%r119, %r118, %r117;
	selp.b32 	%r2, %r119, 0, %p1;
	ld.global.u64 	%rd5, [%rd4+8];
	setp.gt.s64 	%p2, %rd5, -1;
	mov.u32 	%r479, %r2;
	@%p2 bra 	$L__BB3_1;
	bra.uni 	$L__BB3_2;
$L__BB3_1:
	cvt.u32.u64 	%r122, %rd5;
	add.s32 	%r123, %r122, -1;
	mov.b32 	%r449, 1;
	shl.b32 	%r124, %r449, %r123;
	or.b32  	%r479, %r124, %r2;
	setp.eq.s32 	%p3, %r479, %r2;
	mov.b32 	%r448, 0;
	@%p3 bra 	$L__BB3_133;
$L__BB3_2:
	ld.global.u64 	%rd6, [%rd4+16];
	setp.lt.s64 	%p4, %rd6, 0;
	@%p4 bra 	$L__BB3_4;
	cvt.u32.u64 	%r127, %rd6;
	add.s32 	%r128, %r127, -1;
	mov.b32 	%r129, 1;
	shl.b32 	%r130, %r129, %r128;
	or.b32  	%r7, %r130, %r479;
	setp.eq.s32 	%p5, %r7, %r479;
	mov.b32 	%r449, 2;
	mov.b32 	%r448, 0;
	mov.u32 	%r479, %r7;
	@%p5 bra 	$L__BB3_133;
$L__BB3_4:
	ld.global.u64 	%rd7, [%rd4+24];
	setp.lt.s64 	%p6, %rd7, 0;
	@%p6 bra 	$L__BB3_6;
	cvt.u32.u64 	%r133, %rd7;
	add.s32 	%r134, %r133, -1;
	mov.b32 	%r135, 1;
	shl.b32 	%r136, %r135, %r134;
	or.b32  	%r9, %r136, %r479;
	setp.eq.s32 	%p7, %r9, %r479;
	mov.b32 	%r449, 3;
	mov.b32 	%r448, 0;
	mov.u32 	%r479, %r9;
	@%p7 bra 	$L__BB3_133;
$L__BB3_6:
	ld.global.u64 	%rd8, [%rd4+32];
	setp.lt.s64 	%p8, %rd8, 0;
	@%p8 bra 	$L__BB3_8;
	cvt.u32.u64 	%r139, %rd8;
	add.s32 	%r140, %r139, -1;
	mov.b32 	%r141, 1;
	shl.b32 	%r142, %r141, %r140;
	or.b32  	%r11, %r142, %r479;
	setp.eq.s32 	%p9, %r11, %r479;
	mov.b32 	%r449, 4;
	mov.b32 	%r448, 0;
	mov.u32 	%r479, %r11;
	@%p9 bra 	$L__BB3_133;
$L__BB3_8:
	ld.global.u64 	%rd9, [%rd4+200];
	setp.lt.s64 	%p10, %rd9, 0;
	@%p10 bra 	$L__BB3_10;
	cvt.u32.u64 	%r145, %rd9;
	add.s32 	%r146, %r145, -1;
	mov.b32 	%r147, 1;
	shl.b32 	%r148, %r147, %r146;
	or.b32  	%r13, %r148, %r479;
	setp.eq.s32 	%p11, %r13, %r479;
	mov.b32 	%r449, 0;
	mov.b32 	%r448, 25;
	mov.u32 	%r479, %r13;
	@%p11 bra 	$L__BB3_133;
$L__BB3_10:
	ld.global.u64 	%rd10, [%rd4+208];
	setp.lt.s64 	%p12, %rd10, 0;
	@%p12 bra 	$L__BB3_12;
	cvt.u32.u64 	%r151, %rd10;
	add.s32 	%r152, %r151, -1;
	mov.b32 	%r449, 1;
	shl.b32 	%r153, %r449, %r152;
	or.b32  	%r15, %r153, %r479;
	setp.eq.s32 	%p13, %r15, %r479;
	mov.b32 	%r448, 25;
	mov.u32 	%r479, %r15;
	@%p13 bra 	$L__BB3_133;
$L__BB3_12:
	ld.global.u64 	%rd11, [%rd4+216];
	setp.lt.s64 	%p14, %rd11, 0;
	@%p14 bra 	$L__BB3_14;
	cvt.u32.u64 	%r156, %rd11;
	add.s32 	%r157, %r156, -1;
	mov.b32 	%r158, 1;
	shl.b32 	%r159, %r158, %r157;
	or.b32  	%r17, %r159, %r479;
	setp.eq.s32 	%p15, %r17, %r479;
	mov.b32 	%r449, 2;
	mov.b32 	%r448, 25;
	mov.u32 	%r479, %r17;
	@%p15 bra 	$L__BB3_133;
$L__BB3_14:
	ld.global.u64 	%rd12, [%rd4+224];
	setp.lt.s64 	%p16, %rd12, 0;
	@%p16 bra 	$L__BB3_16;
	cvt.u32.u64 	%r162, %rd12;
	add.s32 	%r163, %r162, -1;
	mov.b32 	%r164, 1;
	shl.b32 	%r165, %r164, %r163;
	or.b32  	%r19, %r165, %r479;
	setp.eq.s32 	%p17, %r19, %r479;
	mov.b32 	%r449, 3;
	mov.b32 	%r448, 25;
	mov.u32 	%r479, %r19;
	@%p17 bra 	$L__BB3_133;
$L__BB3_16:
	ld.global.u64 	%rd13, [%rd4+232];
	setp.lt.s64 	%p18, %rd13, 0;
	@%p18 bra 	$L__BB3_18;
	cvt.u32.u64 	%r168, %rd13;
	add.s32 	%r169, %r168, -1;
	mov.b32 	%r170, 1;
	shl.b32 	%r171, %r170, %r169;
	or.b32  	%r21, %r171, %r479;
	setp.eq.s32 	%p19, %r21, %r479;
	mov.b32 	%r449, 4;
	mov.b32 	%r448, 25;
	mov.u32 	%r479, %r21;
	@%p19 bra 	$L__BB3_133;
$L__BB3_18:
	ld.global.u64 	%rd14, [%rd4+400];
	setp.lt.s64 	%p20, %rd14, 0;
	@%p20 bra 	$L__BB3_20;
	cvt.u32.u64 	%r174, %rd14;
	add.s32 	%r175, %r174, -1;
	mov.b32 	%r176, 1;
	shl.b32 	%r177, %r176, %r175;
	or.b32  	%r23, %r177, %r479;
	setp.eq.s32 	%p21, %r23, %r479;
	mov.b32 	%r449, 0;
	mov.b32 	%r448, 50;
	mov.u32 	%r479, %r23;
	@%p21 bra 	$L__BB3_133;
$L__BB3_20:
	ld.global.u64 	%rd15, [%rd4+408];
	setp.lt.s64 	%p22, %rd15, 0;
	@%p22 bra 	$L__BB3_22;
	cvt.u32.u64 	%r180, %rd15;
	add.s32 	%r181, %r180, -1;
	mov.b32 	%r449, 1;
	shl.b32 	%r182, %r449, %r181;
	or.b32  	%r25, %r182, %r479;
	setp.eq.s32 	%p23, %r25, %r479;
	mov.b32 	%r448, 50;
	mov.u32 	%r479, %r25;
	@%p23 bra 	$L__BB3_133;
$L__BB3_22:
	ld.global.u64 	%rd16, [%rd4+416];
	setp.lt.s64 	%p24, %rd16, 0;
	@%p24 bra 	$L__BB3_24;
	cvt.u32.u64 	%r185, %rd16;
	add.s32 	%r186, %r185, -1;
	mov.b32 	%r187, 1;
	shl.b32 	%r188, %r187, %r186;
	or.b32  	%r27, %r188, %r479;
	setp.eq.s32 	%p25, %r27, %r479;
	mov.b32 	%r449, 2;
	mov.b32 	%r448, 50;
	mov.u32 	%r479, %r27;
	@%p25 bra 	$L__BB3_133;
$L__BB3_24:
	ld.global.u64 	%rd17, [%rd4+424];
	setp.lt.s64 	%p26, %rd17, 0;
	@%p26 bra 	$L__BB3_26;
	cvt.u32.u64 	%r191, %rd17;
	add.s32 	%r192, %r191, -1;
	mov.b32 	%r193, 1;
	shl.b32 	%r194, %r193, %r192;
	or.b32  	%r29, %r194, %r479;
	setp.eq.s32 	%p27, %r29, %r479;
	mov.b32 	%r449, 3;
	mov.b32 	%r448, 50;
	mov.u32 	%r479, %r29;
	@%p27 bra 	$L__BB3_133;
$L__BB3_26:
	ld.global.u64 	%rd18, [%rd4+432];
	setp.lt.s64 	%p28, %rd18, 0;
	@%p28 bra 	$L__BB3_28;
	cvt.u32.u64 	%r197, %rd18;
	add.s32 	%r198, %r197, -1;
	mov.b32 	%r199, 1;
	shl.b32 	%r200, %r199, %r198;
	or.b32  	%r31, %r200, %r479;
	setp.eq.s32 	%p29, %r31, %r479;
	mov.b32 	%r449, 4;
	mov.b32 	%r448, 50;
	mov.u32 	%r479, %r31;
	@%p29 bra 	$L__BB3_133;
$L__BB3_28:
	ld.global.u64 	%rd19, [%rd4+600];
	setp.lt.s64 	%p30, %rd19, 0;
	@%p30 bra 	$L__BB3_30;
	cvt.u32.u64 	%r203, %rd19;
	add.s32 	%r204, %r203, -1;
	mov.b32 	%r205, 1;
	shl.b32 	%r206, %r205, %r204;
	or.b32  	%r33, %r206, %r479;
	setp.eq.s32 	%p31, %r33, %r479;
	mov.b32 	%r449, 0;
	mov.b32 	%r448, 75;
	mov.u32 	%r479, %r33;
	@%p31 bra 	$L__BB3_133;
$L__BB3_30:
	ld.global.u64 	%rd20, [%rd4+608];
	setp.lt.s64 	%p32, %rd20, 0;
	@%p32 bra 	$L__BB3_32;
	cvt.u32.u64 	%r209, %rd20;
	add.s32 	%r210, %r209, -1;
	mov.b32 	%r449, 1;
	shl.b32 	%r211, %r449, %r210;
	or.b32  	%r35, %r211, %r479;
	setp.eq.s32 	%p33, %r35, %r479;
	mov.b32 	%r448, 75;
	mov.u32 	%r479, %r35;
	@%p33 bra 	$L__BB3_133;
$L__BB3_32:
	ld.global.u64 	%rd21, [%rd4+616];
	setp.lt.s64 	%p34, %rd21, 0;
	@%p34 bra 	$L__BB3_34;
	cvt.u32.u64 	%r214, %rd21;
	add.s32 	%r215, %r214, -1;
	mov.b32 	%r216, 1;
	shl.b32 	%r217, %r216, %r215;
	or.b32  	%r37, %r217, %r479;
	setp.eq.s32 	%p35, %r37, %r479;
	mov.b32 	%r449, 2;
	mov.b32 	%r448, 75;
	mov.u32 	%r479, %r37;
	@%p35 bra 	$L__BB3_133;
$L__BB3_34:
	ld.global.u64 	%rd22, [%rd4+624];
	setp.lt.s64 	%p36, %rd22, 0;
	@%p36 bra 	$L__BB3_36;
	cvt.u32.u64 	%r220, %rd22;
	add.s32 	%r221, %r220, -1;
	mov.b32 	%r222, 1;
	shl.b32 	%r223, %r222, %r221;
	or.b32  	%r39, %r223, %r479;
	setp.eq.s32 	%p37, %r39, %r479;
	mov.b32 	%r449, 3;
	mov.b32 	%r448, 75;
	mov.u32 	%r479, %r39;
	@%p37 bra 	$L__BB3_133;
$L__BB3_36:
	ld.global.u64 	%rd23, [%rd4+632];
	setp.lt.s64 	%p38, %rd23, 0;
	@%p38 bra 	$L__BB3_38;
	cvt.u32.u64 	%r226, %rd23;
	add.s32 	%r227, %r226, -1;
	mov.b32 	%r228, 1;
	shl.b32 	%r229, %r228, %r227;
	or.b32  	%r41, %r229, %r479;
	setp.eq.s32 	%p39, %r41, %r479;
	mov.b32 	%r449, 4;
	mov.b32 	%r448, 75;
	mov.u32 	%r479, %r41;
	@%p39 bra 	$L__BB3_133;
$L__BB3_38:
	ld.global.u64 	%rd24, [%rd4+800];
	setp.lt.s64 	%p40, %rd24, 0;
	@%p40 bra 	$L__BB3_40;
	cvt.u32.u64 	%r232, %rd24;
	add.s32 	%r233, %r232, -1;
	mov.b32 	%r234, 1;
	shl.b32 	%r235, %r234, %r233;
	or.b32  	%r43, %r235, %r479;
	setp.eq.s32 	%p41, %r43, %r479;
	mov.b32 	%r449, 0;
	mov.b32 	%r448, 100;
	mov.u32 	%r479, %r43;
	@%p41 bra 	$L__BB3_133;
$L__BB3_40:
	ld.global.u64 	%rd25, [%rd4+808];
	setp.lt.s64 	%p42, %rd25, 0;
	@%p42 bra 	$L__BB3_42;
	cvt.u32.u64 	%r238, %rd25;
	add.s32 	%r239, %r238, -1;
	mov.b32 	%r449, 1;
	shl.b32 	%r240, %r449, %r239;
	or.b32  	%r45, %r240, %r479;
	setp.eq.s32 	%p43, %r45, %r479;
	mov.b32 	%r448, 100;
	mov.u32 	%r479, %r45;
	@%p43 bra 	$L__BB3_133;
$L__BB3_42:
	ld.global.u64 	%rd26, [%rd4+816];
	setp.lt.s64 	%p44, %rd26, 0;
	@%p44 bra 	$L__BB3_44;
	cvt.u32.u64 	%r243, %rd26;
	add.s32 	%r244, %r243, -1;
	mov.b32 	%r245, 1;
	shl.b32 	%r246, %r245, %r244;
	or.b32  	%r47, %r246, %r479;
	setp.eq.s32 	%p45, %r47, %r479;
	mov.b32 	%r449, 2;
	mov.b32 	%r448, 100;
	mov.u32 	%r479, %r47;
	@%p45 bra 	$L__BB3_133;
$L__BB3_44:
	ld.global.u64 	%rd27, [%rd4+824];
	setp.lt.s64 	%p46, %rd27, 0;
	@%p46 bra 	$L__BB3_46;
	cvt.u32.u64 	%r249, %rd27;
	add.s32 	%r250, %r249, -1;
	mov.b32 	%r251, 1;
	shl.b32 	%r252, %r251, %r250;
	or.b32  	%r49, %r252, %r479;
	setp.eq.s32 	%p47, %r49, %r479;
	mov.b32 	%r449, 3;
	mov.b32 	%r448, 100;
	mov.u32 	%r479, %r49;
	@%p47 bra 	$L__BB3_133;
$L__BB3_46:
	ld.global.u64 	%rd28, [%rd4+832];
	setp.lt.s64 	%p48, %rd28, 0;
	@%p48 bra 	$L__BB3_48;
	cvt.u32.u64 	%r255, %rd28;
	add.s32 	%r256, %r255, -1;
	mov.b32 	%r257, 1;
	shl.b32 	%r258, %r257, %r256;
	or.b32  	%r51, %r258, %r479;
	setp.eq.s32 	%p49, %r51, %r479;
	mov.b32 	%r449, 4;
	mov.b32 	%r448, 100;
	mov.u32 	%r479, %r51;
	@%p49 bra 	$L__BB3_133;
$L__BB3_48:
	cvta.to.global.u64 	%rd29, %rd61;
	mov.b32 	%r505, 0;
$L__BB3_49:
	mov.b32 	%r506, 0;
$L__BB3_50:
	mul.wide.s32 	%rd70, %r505, 200;
	add.s64 	%rd71, %rd3, %rd70;
	add.s32 	%r261, %r506, %r1;
	mul.wide.s32 	%rd72, %r261, 8;
	add.s64 	%rd30, %rd71, %rd72;
	ld.global.u64 	%rd153, [%rd30];
	setp.gt.s64 	%p50, %rd153, -1;
	@%p50 bra 	$L__BB3_130;
	not.b32 	%r262, %r479;
	cvt.s64.s32 	%rd73, %r262;
	and.b64  	%rd32, %rd153, %rd73;
	setp.eq.s64 	%p51, %rd32, %rd153;
	@%p51 bra 	$L__BB3_53;
	st.global.u64 	[%rd30], %rd32;
	mov.u64 	%rd153, %rd32;
$L__BB3_53:
	and.b64  	%rd34, %rd153, 1;
	shr.u64 	%rd74, %rd153, 1;
	shr.u64 	%rd75, %rd153, 2;
	shr.u64 	%rd76, %rd153, 3;
	shr.u64 	%rd77, %rd153, 4;
	shr.u64 	%rd78, %rd153, 5;
	shr.u64 	%rd79, %rd153, 6;
	shr.u64 	%rd80, %rd153, 7;
	shr.u64 	%rd81, %rd153, 8;
	shr.u64 	%rd82, %rd153, 9;
	shr.u64 	%rd83, %rd153, 10;
	shr.u64 	%rd84, %rd153, 11;
	shr.u64 	%rd85, %rd153, 12;
	shr.u64 	%rd86, %rd153, 13;
	shr.u64 	%rd87, %rd153, 14;
	shr.u64 	%rd88, %rd153, 15;
	shr.u64 	%rd89, %rd153, 16;
	shr.u64 	%rd90, %rd153, 17;
	shr.u64 	%rd91, %rd153, 18;
	shr.u64 	%rd92, %rd153, 19;
	shr.u64 	%rd93, %rd153, 20;
	shr.u64 	%rd94, %rd153, 21;
	shr.u64 	%rd95, %rd153, 22;
	shr.u64 	%rd96, %rd153, 23;
	shr.u64 	%rd97, %rd153, 24;
	mov.b64 	%rd98, 1;
	cvt.u32.u64 	%r264, %rd98;
	cvt.u32.u64 	%r265, %rd75;
	and.b32  	%r266, %r265, %r264;
	cvt.u32.u64 	%r267, %rd74;
	and.b32  	%r268, %r267, %r264;
	cvt.u32.u64 	%r269, %rd34;
	add.s32 	%r270, %r268, %r269;
	add.s32 	%r271, %r266, %r270;
	cvt.u32.u64 	%r272, %rd76;
	and.b32  	%r273, %r272, %r264;
	add.s32 	%r274, %r273, %r271;
	cvt.u32.u64 	%r275, %rd77;
	and.b32  	%r276, %r275, %r264;
	add.s32 	%r277, %r276, %r274;
	cvt.u32.u64 	%r278, %rd78;
	and.b32  	%r279, %r278, %r264;
	add.s32 	%r280, %r279, %r277;
	cvt.u32.u64 	%r281, %rd79;
	and.b32  	%r282, %r281, %r264;
	add.s32 	%r283, %r282, %r280;
	cvt.u32.u64 	%r284, %rd80;
	and.b32  	%r285, %r284, %r264;
	add.s32 	%r286, %r285, %r283;
	cvt.u32.u64 	%r287, %rd81;
	and.b32  	%r288, %r287, %r264;
	add.s32 	%r289, %r288, %r286;
	cvt.u32.u64 	%r290, %rd82;
	and.b32  	%r291, %r290, %r264;
	add.s32 	%r292, %r291, %r289;
	cvt.u32.u64 	%r293, %rd83;
	and.b32  	%r294, %r293, %r264;
	add.s32 	%r295, %r294, %r292;
	cvt.u32.u64 	%r296, %rd84;
	and.b32  	%r297, %r296, %r264;
	add.s32 	%r298, %r297, %r295;
	cvt.u32.u64 	%r299, %rd85;
	and.b32  	%r300, %r299, %r264;
	add.s32 	%r301, %r300, %r298;
	cvt.u32.u64 	%r302, %rd86;
	and.b32  	%r303, %r302, %r264;
	add.s32 	%r304, %r303, %r301;
	cvt.u32.u64 	%r305, %rd87;
	and.b32  	%r306, %r305, %r264;
	add.s32 	%r307, %r306, %r304;
	cvt.u32.u64 	%r308, %rd88;
	and.b32  	%r309, %r308, %r264;
	add.s32 	%r310, %r309, %r307;
	cvt.u32.u64 	%r311, %rd89;
	and.b32  	%r312, %r311, %r264;
	add.s32 	%r313, %r312, %r310;
	cvt.u32.u64 	%r314, %rd90;
	and.b32  	%r315, %r314, %r264;
	add.s32 	%r316, %r315, %r313;
	cvt.u32.u64 	%r317, %rd91;
	and.b32  	%r318, %r317, %r264;
	add.s32 	%r319, %r318, %r316;
	cvt.u32.u64 	%r320, %rd92;
	and.b32  	%r321, %r320, %r264;
	add.s32 	%r322, %r321, %r319;
	cvt.u32.u64 	%r323, %rd93;
	and.b32  	%r324, %r323, %r264;
	add.s32 	%r325, %r324, %r322;
	cvt.u32.u64 	%r326, %rd94;
	and.b32  	%r327, %r326, %r264;
	add.s32 	%r328, %r327, %r325;
	cvt.u32.u64 	%r329, %rd95;
	and.b32  	%r330, %r329, %r264;
	add.s32 	%r331, %r330, %r328;
	cvt.u32.u64 	%r332, %rd96;
	and.b32  	%r333, %r332, %r264;
	add.s32 	%r334, %r333, %r331;
	cvt.u32.u64 	%r335, %rd97;
	and.b32  	%r336, %r335, %r264;
	add.s32 	%r263, %r336, %r334;
	setp.eq.s32 	%p52, %r263, 1;
	@%p52 bra 	$L__BB3_56;
	setp.ne.s32 	%p53, %r263, 0;
	@%p53 bra 	$L__BB3_128;
	atom.global.or.b32 	%r441, [%rd2], 1;
	mad.lo.s32 	%r442, %r505, 25, %r506;
	st.global.u32 	[%rd1], %r442;
	bra.uni 	$L__BB3_132;
$L__BB3_56:
	and.b64  	%rd100, %rd153, 16777216;
	setp.ne.s64 	%p54, %rd100, 0;
	mov.b64 	%rd154, 25;
	@%p54 bra 	$L__BB3_80;
	and.b64  	%rd102, %rd153, 8388608;
	setp.ne.s64 	%p55, %rd102, 0;
	mov.b64 	%rd154, 24;
	@%p55 bra 	$L__BB3_80;
	and.b64  	%rd104, %rd153, 4194304;
	setp.ne.s64 	%p56, %rd104, 0;
	mov.b64 	%rd154, 23;
	@%p56 bra 	$L__BB3_80;
	and.b64  	%rd106, %rd153, 2097152;
	setp.ne.s64 	%p57, %rd106, 0;
	mov.b64 	%rd154, 22;
	@%p57 bra 	$L__BB3_80;
	and.b64  	%rd108, %rd153, 1048576;
	setp.ne.s64 	%p58, %rd108, 0;
	mov.b64 	%rd154, 21;
	@%p58 bra 	$L__BB3_80;
	and.b64  	%rd110, %rd153, 524288;
	setp.ne.s64 	%p59, %rd110, 0;
	mov.b64 	%rd154, 20;
	@%p59 bra 	$L__BB3_80;
	and.b64  	%rd112, %rd153, 262144;
	setp.ne.s64 	%p60, %rd112, 0;
	mov.b64 	%rd154, 19;
	@%p60 bra 	$L__BB3_80;
	and.b64  	%rd114, %rd153, 131072;
	setp.ne.s64 	%p61, %rd114, 0;
	mov.b64 	%rd154, 18;
	@%p61 bra 	$L__BB3_80;
	and.b64  	%rd116, %rd153, 65536;
	setp.ne.s64 	%p62, %rd116, 0;
	mov.b64 	%rd154, 17;
	@%p62 bra 	$L__BB3_80;
	and.b64  	%rd118, %rd153, 32768;
	setp.ne.s64 	%p63, %rd118, 0;
	mov.b64 	%rd154, 16;
	@%p63 bra 	$L__BB3_80;
	and.b64  	%rd120, %rd153, 16384;
	setp.ne.s64 	%p64, %rd120, 0;
	mov.b64 	%rd154, 15;
	@%p64 bra 	$L__BB3_80;
	and.b64  	%rd122, %rd153, 8192;
	setp.ne.s64 	%p65, %rd122, 0;
	mov.b64 	%rd154, 14;
	@%p65 bra 	$L__BB3_80;
	and.b64  	%rd124, %rd153, 4096;
	setp.ne.s64 	%p66, %rd124, 0;
	mov.b64 	%rd154, 13;
	@%p66 bra 	$L__BB3_80;
	and.b64  	%rd126, %rd153, 2048;
	setp.ne.s64 	%p67, %rd126, 0;
	mov.b64 	%rd154, 12;
	@%p67 bra 	$L__BB3_80;
	and.b64  	%rd128, %rd153, 1024;
	setp.ne.s64 	%p68, %rd128, 0;
	mov.b64 	%rd154, 11;
	@%p68 bra 	$L__BB3_80;
	and.b64  	%rd130, %rd153, 512;
	setp.ne.s64 	%p69, %rd130, 0;
	mov.b64 	%rd154, 10;
	@%p69 bra 	$L__BB3_80;
	and.b64  	%rd132, %rd153, 256;
	setp.ne.s64 	%p70, %rd132, 0;
	mov.b64 	%rd154, 9;
	@%p70 bra 	$L__BB3_80;
	and.b64  	%rd134, %rd153, 128;
	setp.ne.s64 	%p71, %rd134, 0;
	mov.b64 	%rd154, 8;
	@%p71 bra 	$L__BB3_80;
	and.b64  	%rd136, %rd153, 64;
	setp.ne.s64 	%p72, %rd136, 0;
	mov.b64 	%rd154, 7;
	@%p72 bra 	$L__BB3_80;
	and.b64  	%rd138, %rd153, 32;
	setp.ne.s64 	%p73, %rd138, 0;
	mov.b64 	%rd154, 6;
	@%p73 bra 	$L__BB3_80;
	and.b64  	%rd140, %rd153, 16;
	setp.ne.s64 	%p74, %rd140, 0;
	mov.b64 	%rd154, 5;
	@%p74 bra 	$L__BB3_80;
	and.b64  	%rd142, %rd153, 8;
	setp.ne.s64 	%p75, %rd142, 0;
	mov.b64 	%rd154, 4;
	@%p75 bra 	$L__BB3_80;
	and.b64  	%rd144, %rd153, 4;
	setp.ne.s64 	%p76, %rd144, 0;
	mov.b64 	%rd154, 3;
	@%p76 bra 	$L__BB3_80;
	and.b64  	%rd145, %rd153, 2;
	setp.eq.s64 	%p77, %rd145, 0;
	selp.b64 	%rd154, %rd34, 2, %p77;
$L__BB3_80:
	st.global.u64 	[%rd30], %rd154;
	atom.global.or.b32 	%r337, [%rd29], 1;
	ld.global.u64 	%rd146, [%rd4];
	setp.gt.s64 	%p78, %rd146, -1;
	cvt.u32.u64 	%r338, %rd146;
	add.s32 	%r339, %r338, -1;
	mov.b32 	%r340, 1;
	shl.b32 	%r341, %r340, %r339;
	selp.b32 	%r479, %r341, 0, %p78;
	ld.global.u64 	%rd37, [%rd4+8];
	setp.gt.s64 	%p79, %rd37, -1;
	@%p79 bra 	$L__BB3_81;
	bra.uni 	$L__BB3_82;
$L__BB3_81:
	cvt.u32.u64 	%r342, %rd37;
	add.s32 	%r343, %r342, -1;
	mov.b32 	%r344, 1;
	shl.b32 	%r345, %r344, %r343;
	or.b32  	%r59, %r345, %r479;
	setp.eq.s32 	%p80, %r59, %r479;
	mov.u32 	%r479, %r59;
	@%p80 bra 	$L__BB3_134;
$L__BB3_82:
	ld.global.u64 	%rd38, [%rd4+16];
	setp.lt.s64 	%p81, %rd38, 0;
	@%p81 bra 	$L__BB3_84;
	cvt.u32.u64 	%r346, %rd38;
	add.s32 	%r347, %r346, -1;
	mov.b32 	%r348, 1;
	shl.b32 	%r349, %r348, %r347;
	or.b32  	%r61, %r349, %r479;
	setp.eq.s32 	%p82, %r61, %r479;
	mov.u32 	%r479, %r61;
	@%p82 bra 	$L__BB3_134;
$L__BB3_84:
	ld.global.u64 	%rd39, [%rd4+24];
	setp.lt.s64 	%p83, %rd39, 0;
	@%p83 bra 	$L__BB3_86;
	cvt.u32.u64 	%r350, %rd39;
	add.s32 	%r351, %r350, -1;
	mov.b32 	%r352, 1;
	shl.b32 	%r353, %r352, %r351;
	or.b32  	%r63, %r353, %r479;
	setp.eq.s32 	%p84, %r63, %r479;
	mov.u32 	%r479, %r63;
	@%p84 bra 	$L__BB3_134;
$L__BB3_86:
	ld.global.u64 	%rd40, [%rd4+32];
	setp.lt.s64 	%p85, %rd40, 0;
	@%p85 bra 	$L__BB3_88;
	cvt.u32.u64 	%r354, %rd40;
	add.s32 	%r355, %r354, -1;
	mov.b32 	%r356, 1;
	shl.b32 	%r357, %r356, %r355;
	or.b32  	%r65, %r357, %r479;
	setp.eq.s32 	%p86, %r65, %r479;
	mov.u32 	%r479, %r65;
	@%p86 bra 	$L__BB3_134;
$L__BB3_88:
	ld.global.u64 	%rd41, [%rd4+200];
	setp.lt.s64 	%p87, %rd41, 0;
	@%p87 bra 	$L__BB3_90;
	cvt.u32.u64 	%r358, %rd41;
	add.s32 	%r359, %r358, -1;
	mov.b32 	%r360, 1;
	shl.b32 	%r361, %r360, %r359;
	or.b32  	%r67, %r361, %r479;
	setp.eq.s32 	%p88, %r67, %r479;
	mov.u32 	%r479, %r67;
	@%p88 bra 	$L__BB3_134;
$L__BB3_90:
	ld.global.u64 	%rd42, [%rd4+208];
	setp.lt.s64 	%p89, %rd42, 0;
	@%p89 bra 	$L__BB3_92;
	cvt.u32.u64 	%r362, %rd42;
	add.s32 	%r363, %r362, -1;
	mov.b32 	%r364, 1;
	shl.b32 	%r365, %r364, %r363;
	or.b32  	%r69, %r365, %r479;
	setp.eq.s32 	%p90, %r69, %r479;
	mov.u32 	%r479, %r69;
	@%p90 bra 	$L__BB3_134;
$L__BB3_92:
	ld.global.u64 	%rd43, [%rd4+216];
	setp.lt.s64 	%p91, %rd43, 0;
	@%p91 bra 	$L__BB3_94;
	cvt.u32.u64 	%r366, %rd43;
	add.s32 	%r367, %r366, -1;
	mov.b32 	%r368, 1;
	shl.b32 	%r369, %r368, %r367;
	or.b32  	%r71, %r369, %r479;
	setp.eq.s32 	%p92, %r71, %r479;
	mov.u32 	%r479, %r71;
	@%p92 bra 	$L__BB3_134;
$L__BB3_94:
	ld.global.u64 	%rd44, [%rd4+224];
	setp.lt.s64 	%p93, %rd44, 0;
	@%p93 bra 	$L__BB3_96;
	cvt.u32.u64 	%r370, %rd44;
	add.s32 	%r371, %r370, -1;
	mov.b32 	%r372, 1;
	shl.b32 	%r373, %r372, %r371;
	or.b32  	%r73, %r373, %r479;
	setp.eq.s32 	%p94, %r73, %r479;
	mov.u32 	%r479, %r73;
	@%p94 bra 	$L__BB3_134;
$L__BB3_96:
	ld.global.u64 	%rd45, [%rd4+232];
	setp.lt.s64 	%p95, %rd45, 0;
	@%p95 bra 	$L__BB3_98;
	cvt.u32.u64 	%r374, %rd45;
	add.s32 	%r375, %r374, -1;
	mov.b32 	%r376, 1;
	shl.b32 	%r377, %r376, %r375;
	or.b32  	%r75, %r377, %r479;
	setp.eq.s32 	%p96, %r75, %r479;
	mov.u32 	%r479, %r75;
	@%p96 bra 	$L__BB3_134;
$L__BB3_98:
	ld.global.u64 	%rd46, [%rd4+400];
	setp.lt.s64 	%p97, %rd46, 0;
	@%p97 bra 	$L__BB3_100;
	cvt.u32.u64 	%r378, %rd46;
	add.s32 	%r379, %r378, -1;
	mov.b32 	%r380, 1;
	shl.b32 	%r381, %r380, %r379;
	or.b32  	%r77, %r381, %r479;
	setp.eq.s32 	%p98, %r77, %r479;
	mov.u32 	%r479, %r77;
	@%p98 bra 	$L__BB3_134;
$L__BB3_100:
	ld.global.u64 	%rd47, [%rd4+408];
	setp.lt.s64 	%p99, %rd47, 0;
	@%p99 bra 	$L__BB3_102;
	cvt.u32.u64 	%r382, %rd47;
	add.s32 	%r383, %r382, -1;
	mov.b32 	%r384, 1;
	shl.b32 	%r385, %r384, %r383;
	or.b32  	%r79, %r385, %r479;
	setp.eq.s32 	%p100, %r79, %r479;
	mov.u32 	%r479, %r79;
	@%p100 bra 	$L__BB3_134;
$L__BB3_102:
	ld.global.u64 	%rd48, [%rd4+416];
	setp.lt.s64 	%p101, %rd48, 0;
	@%p101 bra 	$L__BB3_104;
	cvt.u32.u64 	%r386, %rd48;
	add.s32 	%r387, %r386, -1;
	mov.b32 	%r388, 1;
	shl.b32 	%r389, %r388, %r387;
	or.b32  	%r81, %r389, %r479;
	setp.eq.s32 	%p102, %r81, %r479;
	mov.u32 	%r479, %r81;
	@%p102 bra 	$L__BB3_134;
$L__BB3_104:
	ld.global.u64 	%rd49, [%rd4+424];
	setp.lt.s64 	%p103, %rd49, 0;
	@%p103 bra 	$L__BB3_106;
	cvt.u32.u64 	%r390, %rd49;
	add.s32 	%r391, %r390, -1;
	mov.b32 	%r392, 1;
	shl.b32 	%r393, %r392, %r391;
	or.b32  	%r83, %r393, %r479;
	setp.eq.s32 	%p104, %r83, %r479;
	mov.u32 	%r479, %r83;
	@%p104 bra 	$L__BB3_134;
$L__BB3_106:
	ld.global.u64 	%rd50, [%rd4+432];
	setp.lt.s64 	%p105, %rd50, 0;
	@%p105 bra 	$L__BB3_108;
	cvt.u32.u64 	%r394, %rd50;
	add.s32 	%r395, %r394, -1;
	mov.b32 	%r396, 1;
	shl.b32 	%r397, %r396, %r395;
	or.b32  	%r85, %r397, %r479;
	setp.eq.s32 	%p106, %r85, %r479;
	mov.u32 	%r479, %r85;
	@%p106 bra 	$L__BB3_134;
$L__BB3_108:
	ld.global.u64 	%rd51, [%rd4+600];
	setp.lt.s64 	%p107, %rd51, 0;
	@%p107 bra 	$L__BB3_110;
	cvt.u32.u64 	%r398, %rd51;
	add.s32 	%r399, %r398, -1;
	mov.b32 	%r400, 1;
	shl.b32 	%r401, %r400, %r399;
	or.b32  	%r87, %r401, %r479;
	setp.eq.s32 	%p108, %r87, %r479;
	mov.u32 	%r479, %r87;
	@%p108 bra 	$L__BB3_134;
$L__BB3_110:
	ld.global.u64 	%rd52, [%rd4+608];
	setp.lt.s64 	%p109, %rd52, 0;
	@%p109 bra 	$L__BB3_112;
	cvt.u32.u64 	%r402, %rd52;
	add.s32 	%r403, %r402, -1;
	mov.b32 	%r404, 1;
	shl.b32 	%r405, %r404, %r403;
	or.b32  	%r89, %r405, %r479;
	setp.eq.s32 	%p110, %r89, %r479;
	mov.u32 	%r479, %r89;
	@%p110 bra 	$L__BB3_134;
$L__BB3_112:
	ld.global.u64 	%rd53, [%rd4+616];
	setp.lt.s64 	%p111, %rd53, 0;
	@%p111 bra 	$L__BB3_114;
	cvt.u32.u64 	%r406, %rd53;
	add.s32 	%r407, %r406, -1;
	mov.b32 	%r408, 1;
	shl.b32 	%r409, %r408, %r407;
	or.b32  	%r91, %r409, %r479;
	setp.eq.s32 	%p112, %r91, %r479;
	mov.u32 	%r479, %r91;
	@%p112 bra 	$L__BB3_134;
$L__BB3_114:
	ld.global.u64 	%rd54, [%rd4+624];
	setp.lt.s64 	%p113, %rd54, 0;
	@%p113 bra 	$L__BB3_116;
	cvt.u32.u64 	%r410, %rd54;
	add.s32 	%r411, %r410, -1;
	mov.b32 	%r412, 1;
	shl.b32 	%r413, %r412, %r411;
	or.b32  	%r93, %r413, %r479;
	setp.eq.s32 	%p114, %r93, %r479;
	mov.u32 	%r479, %r93;
	@%p114 bra 	$L__BB3_134;
$L__BB3_116:
	ld.global.u64 	%rd55, [%rd4+632];
	setp.lt.s64 	%p115, %rd55, 0;
	@%p115 bra 	$L__BB3_118;
	cvt.u32.u64 	%r414, %rd55;
	add.s32 	%r415, %r414, -1;
	mov.b32 	%r416, 1;
	shl.b32 	%r417, %r416, %r415;
	or.b32  	%r95, %r417, %r479;
	setp.eq.s32 	%p116, %r95, %r479;
	mov.u32 	%r479, %r95;
	@%p116 bra 	$L__BB3_134;
$L__BB3_118:
	ld.global.u64 	%rd56, [%rd4+800];
	setp.lt.s64 	%p117, %rd56, 0;
	@%p117 bra 	$L__BB3_120;
	cvt.u32.u64 	%r418, %rd56;
	add.s32 	%r419, %r418, -1;
	mov.b32 	%r420, 1;
	shl.b32 	%r421, %r420, %r419;
	or.b32  	%r97, %r421, %r479;
	setp.eq.s32 	%p118, %r97, %r479;
	mov.u32 	%r479, %r97;
	@%p118 bra 	$L__BB3_134;
$L__BB3_120:
	ld.global.u64 	%rd57, [%rd4+808];
	setp.lt.s64 	%p119, %rd57, 0;
	@%p119 bra 	$L__BB3_122;
	cvt.u32.u64 	%r422, %rd57;
	add.s32 	%r423, %r422, -1;
	mov.b32 	%r424, 1;
	shl.b32 	%r425, %r424, %r423;
	or.b32  	%r99, %r425, %r479;
	setp.eq.s32 	%p120, %r99, %r479;
	mov.u32 	%r479, %r99;
	@%p120 bra 	$L__BB3_134;
$L__BB3_122:
	ld.global.u64 	%rd58, [%rd4+816];
	setp.lt.s64 	%p121, %rd58, 0;
	@%p121 bra 	$L__BB3_124;
	cvt.u32.u64 	%r426, %rd58;
	add.s32 	%r427, %r426, -1;
	mov.b32 	%r428, 1;
	shl.b32 	%r429, %r428, %r427;
	or.b32  	%r101, %r429, %r479;
	setp.eq.s32 	%p122, %r101, %r479;
	mov.u32 	%r479, %r101;
	@%p122 bra 	$L__BB3_134;
$L__BB3_124:
	ld.global.u64 	%rd59, [%rd4+824];
	setp.lt.s64 	%p123, %rd59, 0;
	@%p123 bra 	$L__BB3_126;
	cvt.u32.u64 	%r430, %rd59;
	add.s32 	%r431, %r430, -1;
	mov.b32 	%r432, 1;
	shl.b32 	%r433, %r432, %r431;
	or.b32  	%r103, %r433, %r479;
	setp.eq.s32 	%p124, %r103, %r479;
	mov.u32 	%r479, %r103;
	@%p124 bra 	$L__BB3_134;
$L__BB3_126:
	ld.global.u64 	%rd60, [%rd4+832];
	setp.lt.s64 	%p125, %rd60, 0;
	mov.b32 	%r505, 5;
	mov.u32 	%r506, %r505;
	@%p125 bra 	$L__BB3_128;
	cvt.u32.u64 	%r436, %rd60;
	add.s32 	%r437, %r436, -1;
	mov.b32 	%r438, 1;
	shl.b32 	%r439, %r438, %r437;
	or.b32  	%r105, %r439, %r479;
	setp.eq.s32 	%p126, %r105, %r479;
	mov.u32 	%r479, %r105;
	@%p126 bra 	$L__BB3_134;
$L__BB3_128:
	mul.wide.s32 	%rd147, %r505, 200;
	add.s64 	%rd148, %rd3, %rd147;
	add.s32 	%r443, %r506, %r1;
	mul.wide.s32 	%rd149, %r443, 8;
	add.s64 	%rd150, %rd148, %rd149;
	ld.global.u64 	%rd151, [%rd150];
	setp.ne.s64 	%p127, %rd151, -9223372036854775808;
	@%p127 bra 	$L__BB3_130;
	atom.global.or.b32 	%r444, [%rd2], 1;
	mad.lo.s32 	%r445, %r505, 25, %r506;
	st.global.u32 	[%rd1], %r445;
	bra.uni 	$L__BB3_132;
$L__BB3_130:
	add.s32 	%r112, %r506, 1;
	setp.lt.s32 	%p128, %r506, 4;
	mov.u32 	%r506, %r112;
	@%p128 bra 	$L__BB3_50;
	add.s32 	%r113, %r505, 1;
	setp.lt.s32 	%p129, %r505, 4;
	mov.u32 	%r505, %r113;
	@%p129 bra 	$L__BB3_49;
$L__BB3_132:
	ret;
$L__BB3_133:
	atom.global.or.b32 	%r446, [%rd2], 1;
	add.s32 	%r447, %r449, %r448;
	cvta.to.global.u64 	%rd152, %rd62;
	st.global.u32 	[%rd152], %r447;
	bra.uni 	$L__BB3_132;
$L__BB3_134:
	atom.global.or.b32 	%r440, [%rd2], 1;
	bra.uni 	$L__BB3_132;

}


// ===== COMPILED SASS (sm_100) =====

	.target	sm_100

	.elftype	@"ET_EXEC"


//--------------------- .note.nv.tkinfo           --------------------------
	.section	.note.nv.tkinfo,"",@"SHT_NOTE"
	.sectionflags	@"SHF_NOTE_NV_TKINFO"
	.tkinfo
        /*0018*/ 	.word	0x00000002
        /*0030*/ 	.string	""
        /*0030*/ 	.string	"ptxas"
        /*0030*/ 	.string	"Cuda compilation tools, release 13.0, V13.0.88"
        /*0030*/ 	.string	"Build cuda_13.0.r13.0/compiler.36424714_0"
        /*0030*/ 	.string	"-arch sm_100 -m 64 "



//--------------------- .note.nv.cuinfo           --------------------------
	.section	.note.nv.cuinfo,"",@"SHT_NOTE"
	.sectionflags	@"SHF_NOTE_NV_CUINFO"
        /*0018*/ 	.short	0x0002
        /*001a*/ 	.short	0x0064
        /*001c*/ 	.short	0x0082
	.zero		2


//--------------------- .nv.info                  --------------------------
	.section	.nv.info,"",@"SHT_CUDA_INFO"
	.align	4


	//----- nvinfo : EIATTR_REGCOUNT
	.align		4
        /*0000*/ 	.byte	0x04, 0x2f
        /*0002*/ 	.short	(.L_7 - .L_6)
	.align		4
.L_6:
        /*0004*/ 	.word	index@(_Z6VecAddPKfS0_Pfi)
        /*0008*/ 	.word	0x0000000c


	//----- nvinfo : EIATTR_FRAME_SIZE
	.align		4
.L_7:
        /*000c*/ 	.byte	0x04, 0x11
        /*000e*/ 	.short	(.L_9 - .L_8)
	.align		4
.L_8:
        /*0010*/ 	.word	index@(_Z6VecAddPKfS0_Pfi)
        /*0014*/ 	.word	0x00000000


	//----- nvinfo : EIATTR_REGCOUNT
	.align		4
.L_9:
        /*0018*/ 	.byte	0x04, 0x2f
        /*001a*/ 	.short	(.L_11 - .L_10)
	.align		4
.L_10:
        /*001c*/ 	.word	index@(_Z16kernel_row_checkPA25_A25_xPbS2_S2_PiS3_)
        /*0020*/ 	.word	0x00000019


	//----- nvinfo : EIATTR_FRAME_SIZE
	.align		4
.L_11:
        /*0024*/ 	.byte	0x04, 0x11
        /*0026*/ 	.short	(.L_13 - .L_12)
	.align		4
.L_12:
        /*0028*/ 	.word	index@(_Z16kernel_row_checkPA25_A25_xPbS2_S2_PiS3_)
        /*002c*/ 	.word	0x00000000


	//----- nvinfo : EIATTR_REGCOUNT
	.align		4
.L_13:
        /*0030*/ 	.byte	0x04, 0x2f
        /*0032*/ 	.short	(.L_15 - .L_14)
	.align		4
.L_14:
        /*0034*/ 	.word	index@(_Z16kernel_col_checkPA25_A25_xPbS2_S2_PiS3_)
        /*0038*/ 	.word	0x00000018


	//----- nvinfo : EIATTR_FRAME_SIZE
	.align		4
.L_15:
        /*003c*/ 	.byte	0x04, 0x11
        /*003e*/ 	.short	(.L_17 - .L_16)
	.align		4
.L_16:
        /*0040*/ 	.word	index@(_Z16kernel_col_checkPA25_A25_xPbS2_S2_PiS3_)
        /*0044*/ 	.word	0x00000000


	//----- nvinfo : EIATTR_REGCOUNT
	.align		4
.L_17:
        /*0048*/ 	.byte	0x04, 0x2f
        /*004a*/ 	.short	(.L_19 - .L_18)
	.align		4
.L_18:
        /*004c*/ 	.word	index@(_Z18kernel_block_checkPA25_A25_xPbS2_S2_PiS3_)
        /*0050*/ 	.word	0x0000001a


	//----- nvinfo : EIATTR_FRAME_SIZE
	.align		4
.L_19:
        /*0054*/ 	.byte	0x04, 0x11
        /*0056*/ 	.short	(.L_21 - .L_20)
	.align		4
.L_20:
        /*0058*/ 	.word	index@(_Z18kernel_block_checkPA25_A25_xPbS2_S2_PiS3_)
        /*005c*/ 	.word	0x00000000


	//----- nvinfo : EIATTR_MIN_STACK_SIZE
	.align		4
.L_21:
        /*0060*/ 	.byte	0x04, 0x12
        /*0062*/ 	.short	(.L_23 - .L_22)
	.align		4
.L_22:
        /*0064*/ 	.word	index@(_Z18kernel_block_checkPA25_A25_xPbS2_S2_PiS3_)
        /*0068*/ 	.word	0x00000000


	//----- nvinfo : EIATTR_MIN_STACK_SIZE
	.align		4
.L_23:
        /*006c*/ 	.byte	0x04, 0x12
        /*006e*/ 	.short	(.L_25 - .L_24)
	.align		4
.L_24:
        /*0070*/ 	.word	index@(_Z16kernel_col_checkPA25_A25_xPbS2_S2_PiS3_)
        /*0074*/ 	.word	0x00000000


	//----- nvinfo : EIATTR_MIN_STACK_SIZE
	.align		4
.L_25:
        /*0078*/ 	.byte	0x04, 0x12
        /*007a*/ 	.short	(.L_27 - .L_26)
	.align		4
.L_26:
        /*007c*/ 	.word	index@(_Z16kernel_row_checkPA25_A25_xPbS2_S2_PiS3_)
        /*0080*/ 	.word	0x00000000


	//----- nvinfo : EIATTR_MIN_STACK_SIZE
	.align		4
.L_27:
        /*0084*/ 	.byte	0x04, 0x12
        /*0086*/ 	.short	(.L_29 - .L_28)
	.align		4
.L_28:
        /*0088*/ 	.word	index@(_Z6VecAddPKfS0_Pfi)
        /*008c*/ 	.word	0x00000000
.L_29:


//--------------------- .nv.compat                --------------------------
	.section	.nv.compat,"",@"SHT_CUDA_COMPAT_INFO"
	.align	4
        /*0000*/ 	.byte	0x02, 0x09, 0x00, 0x00, 0x02, 0x02, 0x01, 0x00, 0x02, 0x05, 0x05, 0x00, 0x03, 0x07, 0x01, 0x01
        /*0010*/ 	.byte	0x02, 0x03, 0x00, 0x00, 0x02, 0x06, 0x01, 0x00, 0x04, 0x0b, 0x08, 0x00, 0x09, 0x00, 0x00, 0x00
        /*0020*/ 	.byte	0x00, 0x00, 0x00, 0x00


//--------------------- .nv.info._Z18kernel_block_checkPA25_A25_xPbS2_S2_PiS3_ --------------------------
	.section	.nv.info._Z18kernel_block_checkPA25_A25_xPbS2_S2_PiS3_,"",@"SHT_CUDA_INFO"
	.sectionflags	@""
	.align	4


	//----- nvinfo : EIATTR_CUDA_API_VERSION
	.align		4
        /*0000*/ 	.byte	0x04, 0x37
        /*0002*/ 	.short	(.L_31 - .L_30)
.L_30:
        /*0004*/ 	.word	0x00000082


	//----- nvinfo : EIATTR_KPARAM_INFO
	.align		4
.L_31:
        /*0008*/ 	.byte	0x04, 0x17
        /*000a*/ 	.short	(.L_33 - .L_32)
.L_32:
        /*000c*/ 	.word	0x00000000
        /*0010*/ 	.short	0x0005
        /*0012*/ 	.short	0x0028
        /*0014*/ 	.byte	0x00, 0xf5, 0x21, 0x00


	//----- nvinfo : EIATTR_KPARAM_INFO
	.align		4
.L_33:
        /*0018*/ 	.byte	0x04, 0x17
        /*001a*/ 	.short	(.L_35 - .L_34)
.L_34:
        /*001c*/ 	.word	0x00000000
        /*0020*/ 	.short	0x0004
        /*0022*/ 	.short	0x0020
        /*0024*/ 	.byte	0x00, 0xf5, 0x21, 0x00


	//----- nvinfo : EIATTR_KPARAM_INFO
	.align		4
.L_35:
        /*0028*/ 	.byte	0x04, 0x17
        /*002a*/ 	.short	(.L_37 - .L_36)
.L_36:
        /*002c*/ 	.word	0x00000000
        /*0030*/ 	.short	0x0003
        /*0032*/ 	.short	0x0018
        /*0034*/ 	.byte	0x00, 0xf5, 0x21, 0x00


	//----- nvinfo : EIATTR_KPARAM_INFO
	.align		4
.L_37:
        /*0038*/ 	.byte	0x04, 0x17
        /*003a*/ 	.short	(.L_39 - .L_38)
.L_38:
        /*003c*/ 	.word	0x00000000
        /*0040*/ 	.short	0x0002
        /*0042*/ 	.short	0x0010
        /*0044*/ 	.byte	0x00, 0xf5, 0x21, 0x00


	//----- nvinfo : EIATTR_KPARAM_INFO
	.align		4
.L_39:
        /*0048*/ 	.byte	0x04, 0x17
        /*004a*/ 	.short	(.L_41 - .L_40)
.L_40:
        /*004c*/ 	.word	0x00000000
        /*0050*/ 	.short	0x0001
        /*0052*/ 	.short	0x0008
        /*0054*/ 	.byte	0x00, 0xf5, 0x21, 0x00


	//----- nvinfo : EIATTR_KPARAM_INFO
	.align		4
.L_41:
        /*0058*/ 	.byte	0x04, 0x17
        /*005a*/ 	.short	(.L_43 - .L_42)
.L_42:
        /*005c*/ 	.word	0x00000000
        /*0060*/ 	.short	0x0000
        /*0062*/ 	.short	0x0000
        /*0064*/ 	.byte	0x00, 0xf5, 0x21, 0x00


	//----- nvinfo : EIATTR_SPARSE_MMA_MASK
	.align		4
.L_43:
        /*0068*/ 	.byte	0x03, 0x50
        /*006a*/ 	.short	0x0000


	//----- nvinfo : EIATTR_MAXREG_COUNT
	.align		4
        /*006c*/ 	.byte	0x03, 0x1b
        /*006e*/ 	.short	0x00ff


	//----- nvinfo : EIATTR_MERCURY_ISA_VERSION
	.align		4
        /*0070*/ 	.byte	0x03, 0x5f
        /*0072*/ 	.short	0x0101


	//----- nvinfo : EIATTR_INT_WARP_WIDE_INSTR_OFFSETS
	.align		4
        /*0074*/ 	.byte	0x04, 0x31
        /*0076*/ 	.short	(.L_45 - .L_44)


	//   ....[0]....
.L_44:
        /*0078*/ 	.word	0x00001c50


	//   ....[1]....
        /*007c*/ 	.word	0x00001c80


	//   ....[2]....
        /*0080*/ 	.word	0x000021c0


	//   ....[3]....
        /*0084*/ 	.word	0x000021e0


	//   ....[4]....
        /*0088*/ 	.word	0x00003a40


	//   ....[5]....
        /*008c*/ 	.word	0x00003a70


	//   ....[6]....
        /*0090*/ 	.word	0x00003b00


	//   ....[7]....
        /*0094*/ 	.word	0x00003b20


	//   ....[8]....
        /*0098*/ 	.word	0x00003b90


	//   ....[9]....
        /*009c*/ 	.word	0x00003ba0


	//----- nvinfo : EIATTR_VRC_CTA_INIT_COUNT
	.align		4
.L_45:
        /*00a0*/ 	.byte	0x02, 0x4a
	.zero		1
	.zero		1


	//----- nvinfo : EIATTR_EXIT_INSTR_OFFSETS
	.align		4
        /*00a4*/ 	.byte	0x04, 0x1c
        /*00a6*/ 	.short	(.L_47 - .L_46)


	//   ....[0]....
.L_46:
        /*00a8*/ 	.word	0x00001cf0


	//   ....[1]....
        /*00ac*/ 	.word	0x00003a10


	//   ....[2]....
        /*00b0*/ 	.word	0x00003ae0


	//   ....[3]....
        /*00b4*/ 	.word	0x00003b70


	//   ....[4]....
        /*00b8*/ 	.word	0x00003c30


	//----- nvinfo : EIATTR_CRS_STACK_SIZE
	.align		4
.L_47:
        /*00bc*/ 	.byte	0x04, 0x1e
        /*00be*/ 	.short	(.L_49 - .L_48)
.L_48:
        /*00c0*/ 	.word	0x00000000


	//----- nvinfo : EIATTR_CBANK_PARAM_SIZE
	.align		4
.L_49:
        /*00c4*/ 	.byte	0x03, 0x19
        /*00c6*/ 	.short	0x0030


	//----- nvinfo : EIATTR_PARAM_CBANK
	.align		4
        /*00c8*/ 	.byte	0x04, 0x0a
        /*00ca*/ 	.short	(.L_51 - .L_50)
	.align		4
.L_50:
        /*00cc*/ 	.word	index@(.nv.constant0._Z18kernel_block_checkPA25_A25_xPbS2_S2_PiS3_)
        /*00d0*/ 	.short	0x0380
        /*00d2*/ 	.short	0x0030


	//----- nvinfo : EIATTR_SW_WAR
	.align		4
.L_51:
        /*00d4*/ 	.byte	0x04, 0x36
        /*00d6*/ 	.short	(.L_53 - .L_52)
.L_52:
        /*00d8*/ 	.word	0x00000008
.L_53:


//--------------------- .nv.info._Z16kernel_col_checkPA25_A25_xPbS2_S2_PiS3_ --------------------------
	.section	.nv.info._Z16kernel_col_checkPA25_A25_xPbS2_S2_PiS3_,"",@"SHT_CUDA_INFO"
	.sectionflags	@""
	.align	4


	//----- nvinfo : EIATTR_CUDA_API_VERSION
	.align		4
        /*0000*/ 	.byte	0x04, 0x37
        /*0002*/ 	.short	(.L_55 - .L_54)
.L_54:
        /*0004*/ 	.word	0x00000082


	//----- nvinfo : EIATTR_KPARAM_INFO
	.align		4
.L_55:
        /*0008*/ 	.byte	0x04, 0x17
        /*000a*/ 	.short	(.L_57 - .L_56)
.L_56:
        /*000c*/ 	.word	0x00000000
        /*0010*/ 	.short	0x0005
        /*0012*/ 	.short	0x0028
        /*0014*/ 	.byte	0x00, 0xf5, 0x21, 0x00


	//----- nvinfo : EIATTR_KPARAM_INFO
	.align		4
.L_57:
        /*0018*/ 	.byte	0x04, 0x17
        /*001a*/ 	.short	(.L_59 - .L_58)
.L_58:
        /*001c*/ 	.word	0x00000000
        /*0020*/ 	.short	0x0004
        /*0022*/ 	.short	0x0020
        /*0024*/ 	.byte	0x00, 0xf5, 0x21, 0x00


	//----- nvinfo : EIATTR_KPARAM_INFO
	.align		4
.L_59:
        /*0028*/ 	.byte	0x04, 0x17
        /*002a*/ 	.short	(.L_61 - .L_60)
.L_60:
        /*002c*/ 	.word	0x00000000
        /*0030*/ 	.short	0x0003
        /*0032*/ 	.short	0x0018
        /*0034*/ 	.byte	0x00, 0xf5, 0x21, 0x00


	//----- nvinfo : EIATTR_KPARAM_INFO
	.align		4
.L_61:
        /*0038*/ 	.byte	0x04, 0x17
        /*003a*/ 	.short	(.L_63 - .L_62)
.L_62:
        /*003c*/ 	.word	0x00000000
        /*0040*/ 	.short	0x0002
        /*0042*/ 	.short	0x0010
        /*0044*/ 	.byte	0x00, 0xf5, 0x21, 0x00


	//----- nvinfo : EIATTR_KPARAM_INFO
	.align		4
.L_63:
        /*0048*/ 	.byte	0x04, 0x17
        /*004a*/ 	.short	(.L_65 - .L_64)
.L_64:
        /*004c*/ 	.word	0x00000000
        /*0050*/ 	.short	0x0001
        /*0052*/ 	.short	0x0008
        /*0054*/ 	.byte	0x00, 0xf5, 0x21, 0x00


	//----- nvinfo : EIATTR_KPARAM_INFO
	.align		4
.L_65:
        /*0058*/ 	.byte	0x04, 0x17
        /*005a*/ 	.short	(.L_67 - .L_66)
.L_66:
        /*005c*/ 	.word	0x00000000
        /*0060*/ 	.short	0x0000
        /*0062*/ 	.short	0x0000
        /*0064*/ 	.byte	0x00, 0xf5, 0x21, 0x00


	//----- nvinfo : EIATTR_SPARSE_MMA_MASK
	.align		4
.L_67:
        /*0068*/ 	.byte	0x03, 0x50
        /*006a*/ 	.short	0x0000


	//----- nvinfo : EIATTR_MAXREG_COUNT
	.align		4
        /*006c*/ 	.byte	0x03, 0x1b
        /*006e*/ 	.short	0x00ff


	//----- nvinfo : EIATTR_MERCURY_ISA_VERSION
	.align		4
        /*0070*/ 	.byte	0x03, 0x5f
        /*0072*/ 	.short	0x0101


	//----- nvinfo : EIATTR_INT_WARP_WIDE_INSTR_OFFSETS
	.align		4
        /*0074*/ 	.byte	0x04, 0x31
        /*0076*/ 	.short	(.L_69 - .L_68)


	//   ....[0]....
.L_68:
        /*0078*/ 	.word	0x000019d0


	//   ....[1]....
        /*007c*/ 	.word	0x000019e0


	//   ....[2]....
        /*0080*/ 	.word	0x00001f30


	//   ....[3]....
        /*0084*/ 	.word	0x00001f50


	//   ....[4]....
        /*0088*/ 	.word	0x000035d0


	//   ....[5]....
        /*008c*/ 	.word	0x000035e0


	//   ....[6]....
        /*0090*/ 	.word	0x00003680


	//   ....[7]....
        /*0094*/ 	.word	0x000036a0


	//   ....[8]....
        /*0098*/ 	.word	0x00003710


	//   ....[9]....
        /*009c*/ 	.word	0x00003730


	//----- nvinfo : EIATTR_VRC_CTA_INIT_COUNT
	.align		4
.L_69:
        /*00a0*/ 	.byte	0x02, 0x4a
	.zero		1
	.zero		1


	//----- nvinfo : EIATTR_EXIT_INSTR_OFFSETS
	.align		4
        /*00a4*/ 	.byte	0x04, 0x1c
        /*00a6*/ 	.short	(.L_71 - .L_70)


	//   ....[0]....
.L_70:
        /*00a8*/ 	.word	0x00001a60


	//   ....[1]....
        /*00ac*/ 	.word	0x00003590


	//   ....[2]....
        /*00b0*/ 	.word	0x00003660


	//   ....[3]....
        /*00b4*/ 	.word	0x000036f0


	//   ....[4]....
        /*00b8*/ 	.word	0x000037b0


	//----- nvinfo : EIATTR_CRS_STACK_SIZE
	.align		4
.L_71:
        /*00bc*/ 	.byte	0x04, 0x1e
        /*00be*/ 	.short	(.L_73 - .L_72)
.L_72:
        /*00c0*/ 	.word	0x00000000


	//----- nvinfo : EIATTR_CBANK_PARAM_SIZE
	.align		4
.L_73:
        /*00c4*/ 	.byte	0x03, 0x19
        /*00c6*/ 	.short	0x0030


	//----- nvinfo : EIATTR_PARAM_CBANK
	.align		4
        /*00c8*/ 	.byte	0x04, 0x0a
        /*00ca*/ 	.short	(.L_75 - .L_74)
	.align		4
.L_74:
        /*00cc*/ 	.word	index@(.nv.constant0._Z16kernel_col_checkPA25_A25_xPbS2_S2_PiS3_)
        /*00d0*/ 	.short	0x0380
        /*00d2*/ 	.short	0x0030


	//----- nvinfo : EIATTR_SW_WAR
	.align		4
.L_75:
        /*00d4*/ 	.byte	0x04, 0x36
        /*00d6*/ 	.short	(.L_77 - .L_76)
.L_76:
        /*00d8*/ 	.word	0x00000008
.L_77:


//--------------------- .nv.info._Z16kernel_row_checkPA25_A25_xPbS2_S2_PiS3_ --------------------------
	.section	.nv.info._Z16kernel_row_checkPA25_A25_xPbS2_S2_PiS3_,"",@"SHT_CUDA_INFO"
	.sectionflags	@""
	.align	4


	//----- nvinfo : EIATTR_CUDA_API_VERSION
	.align		4
        /*0000*/ 	.byte	0x04, 0x37
        /*0002*/ 	.short	(.L_79 - .L_78)
.L_78:
        /*0004*/ 	.word	0x00000082


	//----- nvinfo : EIATTR_KPARAM_INFO
	.align		4
.L_79:
        /*0008*/ 	.byte	0x04, 0x17
        /*000a*/ 	.short	(.L_81 - .L_80)
.L_80:
        /*000c*/ 	.word	0x00000000
        /*0010*/ 	.short	0x0005
        /*0012*/ 	.short	0x0028
        /*0014*/ 	.byte	0x00, 0xf5, 0x21, 0x00


	//----- nvinfo : EIATTR_KPARAM_INFO
	.align		4
.L_81:
        /*0018*/ 	.byte	0x04, 0x17
        /*001a*/ 	.short	(.L_83 - .L_82)
.L_82:
        /*001c*/ 	.word	0x00000000
        /*0020*/ 	.short	0x0004
        /*0022*/ 	.short	0x0020
        /*0024*/ 	.byte	0x00, 0xf5, 0x21, 0x00


	//----- nvinfo : EIATTR_KPARAM_INFO
	.align		4
.L_83:
        /*0028*/ 	.byte	0x04, 0x17
        /*002a*/ 	.short	(.L_85 - .L_84)
.L_84:
        /*002c*/ 	.word	0x00000000
        /*0030*/ 	.short	0x0003
        /*0032*/ 	.short	0x0018
        /*0034*/ 	.byte	0x00, 0xf5, 0x21, 0x00


	//----- nvinfo : EIATTR_KPARAM_INFO
	.align		4
.L_85:
        /*0038*/ 	.byte	0x04, 0x17
        /*003a*/ 	.short	(.L_87 - .L_86)
.L_86:
        /*003c*/ 	.word	0x00000000
        /*0040*/ 	.short	0x0002
        /*0042*/ 	.short	0x0010
        /*0044*/ 	.byte	0x00, 0xf5, 0x21, 0x00


	//----- nvinfo : EIATTR_KPARAM_INFO
	.align		4
.L_87:
        /*0048*/ 	.byte	0x04, 0x17
        /*004a*/ 	.short	(.L_89 - .L_88)
.L_88:
        /*004c*/ 	.word	0x00000000
        /*0050*/ 	.short	0x0001
        /*0052*/ 	.short	0x0008
        /*0054*/ 	.byte	0x00, 0xf5, 0x21, 0x00


	//----- nvinfo : EIATTR_KPARAM_INFO
	.align		4
.L_89:
        /*0058*/ 	.byte	0x04, 0x17
        /*005a*/ 	.short	(.L_91 - .L_90)
.L_90:
        /*005c*/ 	.word	0x00000000
        /*0060*/ 	.short	0x0000
        /*0062*/ 	.short	0x0000
        /*0064*/ 	.byte	0x00, 0xf5, 0x21, 0x00


	//----- nvinfo : EIATTR_SPARSE_MMA_MASK
	.align		4
.L_91:
        /*0068*/ 	.byte	0x03, 0x50
        /*006a*/ 	.short	0x0000


	//----- nvinfo : EIATTR_MAXREG_COUNT
	.align		4
        /*006c*/ 	.byte	0x03, 0x1b
        /*006e*/ 	.short	0x00ff


	//----- nvinfo : EIATTR_MERCURY_ISA_VERSION
	.align		4
        /*0070*/ 	.byte	0x03, 0x5f
        /*0072*/ 	.short	0x0101


	//----- nvinfo : EIATTR_INT_WARP_WIDE_INSTR_OFFSETS
	.align		4
        /*0074*/ 	.byte	0x04, 0x31
        /*0076*/ 	.short	(.L_93 - .L_92)


	//   ....[0]....
.L_92:
        /*0078*/ 	.word	0x00001f70


	//   ....[1]....
        /*007c*/ 	.word	0x00001f90


	//   ....[2]....
        /*0080*/ 	.word	0x00003600


	//   ....[3]....
        /*0084*/ 	.word	0x00003630


	//   ....[4]....
        /*0088*/ 	.word	0x000036c0


	//   ....[5]....
        /*008c*/ 	.word	0x000036e0


	//   ....[6]....
        /*0090*/ 	.word	0x00003750


	//   ....[7]....
        /*0094*/ 	.word	0x00003760


	//----- nvinfo : EIATTR_VRC_CTA_INIT_COUNT
	.align		4
.L_93:
        /*0098*/ 	.byte	0x02, 0x4a
	.zero		1
	.zero		1


	//----- nvinfo : EIATTR_EXIT_INSTR_OFFSETS
	.align		4
        /*009c*/ 	.byte	0x04, 0x1c
        /*009e*/ 	.short	(.L_95 - .L_94)


	//   ....[0]....
.L_94:
        /*00a0*/ 	.word	0x000035d0


	//   ....[1]....
        /*00a4*/ 	.word	0x000036a0


	//   ....[2]....
        /*00a8*/ 	.word	0x00003730


	//   ....[3]....
        /*00ac*/ 	.word	0x000037e0


	//----- nvinfo : EIATTR_CRS_STACK_SIZE
	.align		4
.L_95:
        /*00b0*/ 	.byte	0x04, 0x1e
        /*00b2*/ 	.short	(.L_97 - .L_96)
.L_96:
        /*00b4*/ 	.word	0x00000000


	//----- nvinfo : EIATTR_CBANK_PARAM_SIZE
	.align		4
.L_97:
        /*00b8*/ 	.byte	0x03, 0x19
        /*00ba*/ 	.short	0x0030


	//----- nvinfo : EIATTR_PARAM_CBANK
	.align		4
        /*00bc*/ 	.byte	0x04, 0x0a
        /*00be*/ 	.short	(.L_99 - .L_98)
	.align		4
.L_98:
        /*00c0*/ 	.word	index@(.nv.constant0._Z16kernel_row_checkPA25_A25_xPbS2_S2_PiS3_)
        /*00c4*/ 	.short	0x0380
        /*00c6*/ 	.short	0x0030


	//----- nvinfo : EIATTR_SW_WAR
	.align		4
.L_99:
        /*00c8*/ 	.byte	0x04, 0x36
        /*00ca*/ 	.short	(.L_101 - .L_100)
.L_100:
        /*00cc*/ 	.word	0x00000008
.L_101:


//--------------------- .nv.info._Z6VecAddPKfS0_Pfi --------------------------
	.section	.nv.info._Z6VecAddPKfS0_Pfi,"",@"SHT_CUDA_INFO"
	.sectionflags	@""
	.align	4


	//----- nvinfo : EIATTR_CUDA_API_VERSION
	.align		4
        /*0000*/ 	.byte	0x04, 0x37
        /*0002*/ 	.short	(.L_103 - .L_102)
.L_102:
        /*0004*/ 	.word	0x00000082


	//----- nvinfo : EIATTR_KPARAM_INFO
	.align		4
.L_103:
        /*0008*/ 	.byte	0x04, 0x17
        /*000a*/ 	.short	(.L_105 - .L_104)
.L_104:
        /*000c*/ 	.word	0x00000000
        /*0010*/ 	.short	0x0003
        /*0012*/ 	.short	0x0018
        /*0014*/ 	.byte	0x00, 0xf0, 0x11, 0x00


	//----- nvinfo : EIATTR_KPARAM_INFO
	.align		4
.L_105:
        /*0018*/ 	.byte	0x04, 0x17
        /*001a*/ 	.short	(.L_107 - .L_106)
.L_106:
        /*001c*/ 	.word	0x00000000
        /*0020*/ 	.short	0x0002
        /*0022*/ 	.short	0x0010
        /*0024*/ 	.byte	0x00, 0xf5, 0x21, 0x00


	//----- nvinfo : EIATTR_KPARAM_INFO
	.align		4
.L_107:
        /*0028*/ 	.byte	0x04, 0x17
        /*002a*/ 	.short	(.L_109 - .L_108)
.L_108:
        /*002c*/ 	.word	0x00000000
        /*0030*/ 	.short	0x0001
        /*0032*/ 	.short	0x0008
        /*0034*/ 	.byte	0x00, 0xf5, 0x21, 0x00


	//----- nvinfo : EIATTR_KPARAM_INFO
	.align		4
.L_109:
        /*0038*/ 	.byte	0x04, 0x17
        /*003a*/ 	.short	(.L_111 - .L_110)
.L_110:
        /*003c*/ 	.word	0x00000000
        /*0040*/ 	.short	0x0000
        /*0042*/ 	.short	0x0000
        /*0044*/ 	.byte	0x00, 0xf5, 0x21, 0x00


	//----- nvinfo : EIATTR_SPARSE_MMA_MASK
	.align		4
.L_111:
        /*0048*/ 	.byte	0x03, 0x50
        /*004a*/ 	.short	0x0000


	//----- nvinfo : EIATTR_MAXREG_COUNT
	.align		4
        /*004c*/ 	.byte	0x03, 0x1b
        /*004e*/ 	.short	0x00ff


	//----- nvinfo : EIATTR_MERCURY_ISA_VERSION
	.align		4
        /*0050*/ 	.byte	0x03, 0x5f
        /*0052*/ 	.short	0x0101


	//----- nvinfo : EIATTR_VRC_CTA_INIT_COUNT
	.align		4
        /*0054*/ 	.byte	0x02, 0x4a
	.zero		1
	.zero		1


	//----- nvinfo : EIATTR_EXIT_INSTR_OFFSETS
	.align		4
        /*0058*/ 	.byte	0x04, 0x1c
        /*005a*/ 	.short	(.L_113 - .L_112)


	//   ....[0]....
.L_112:
        /*005c*/ 	.word	0x00000070


	//   ....[1]....
        /*0060*/ 	.word	0x00000130


	//----- nvinfo : EIATTR_CBANK_PARAM_SIZE
	.align		4
.L_113:
        /*0064*/ 	.byte	0x03, 0x19
        /*0066*/ 	.short	0x001c


	//----- nvinfo : EIATTR_PARAM_CBANK
	.align		4
        /*0068*/ 	.byte	0x04, 0x0a
        /*006a*/ 	.short	(.L_115 - .L_114)
	.align		4
.L_114:
        /*006c*/ 	.word	index@(.nv.constant0._Z6VecAddPKfS0_Pfi)
        /*0070*/ 	.short	0x0380
        /*0072*/ 	.short	0x001c


	//----- nvinfo : EIATTR_SW_WAR
	.align		4
.L_115:
        /*0074*/ 	.byte	0x04, 0x36
        /*0076*/ 	.short	(.L_117 - .L_116)
.L_116:
        /*0078*/ 	.word	0x00000008
.L_117:


//--------------------- .nv.callgraph             --------------------------
	.section	.nv.callgraph,"",@"SHT_CUDA_CALLGRAPH"
	.align	4
	.sectionentsize	8
	.align		4
        /*0000*/ 	.word	0x00000000
	.align		4
        /*0004*/ 	.word	0xffffffff
	.align		4
        /*0008*/ 	.word	0x00000000
	.align		4
        /*000c*/ 	.word	0xfffffffe
	.align		4
        /*0010*/ 	.word	0x00000000
	.align		4
        /*0014*/ 	.word	0xfffffffd
	.align		4
        /*0018*/ 	.word	0x00000000
	.align		4
        /*001c*/ 	.word	0xfffffffc


//--------------------- .nv.constant4             --------------------------
	.section	.nv.constant4,"a",@progbits
	.align	8
	.align		8
.nv.constant4:
        /*0000*/ 	.dword	d_B_change_occur
	.align		8
        /*0008*/ 	.dword	d_B_no_solution
	.align		8
        /*0010*/ 	.dword	d_B_got_solution
	.align		8
        /*0018*/ 	.dword	d_matrix
	.align		8
        /*0020*/ 	.dword	d_conflict_pos
	.align		8
        /*0028*/ 	.dword	d_exhaust_pos


//--------------------- .text._Z18kernel_block_checkPA25_A25_xPbS2_S2_PiS3_ --------------------------
	.section	.text._Z18kernel_block_checkPA25_A25_xPbS2_S2_PiS3_,"ax",@progbits
	.align	128
        .global         _Z18kernel_block_checkPA25_A25_xPbS2_S2_PiS3_
        .type           _Z18kernel_block_checkPA25_A25_xPbS2_S2_PiS3_,@function
        .size           _Z18kernel_block_checkPA25_A25_xPbS2_S2_PiS3_,(.L_x_323 - _Z18kernel_block_checkPA25_A25_xPbS2_S2_PiS3_)
        .other          _Z18kernel_block_checkPA25_A25_xPbS2_S2_PiS3_,@"STO_CUDA_ENTRY STV_DEFAULT"
_Z18kernel_block_checkPA25_A25_xPbS2_S2_PiS3_:
.text._Z18kernel_block_checkPA25_A25_xPbS2_S2_PiS3_:
[----:B------:R-:W-:Y:S01]  /*0000*/  LDC R1, c[0x0][0x37c] ;  /* 0x0000df00ff017b82 */ /* 0x000fe20000000800 */
[----:B------:R-:W0:Y:S07]  /*0010*/  S2R R3, SR_TID.X ;  /* 0x0000000000037919 */ /* 0x000e2e0000002100 */
[----:B------:R-:W1:Y:S01]  /*0020*/  LDC.64 R14, c[0x0][0x380] ;  /* 0x0000e000ff0e7b82 */ /* 0x000e620000000a00 */
[----:B------:R-:W2:Y:S01]  /*0030*/  LDCU.64 UR6, c[0x0][0x358] ;  /* 0x00006b00ff0677ac */ /* 0x000ea20008000a00 */
[----:B0-----:R-:W-:-:S05]  /*0040*/  LOP3.LUT R0, R3, 0xffff, RZ, 0xc0, !PT ;  /* 0x0000ffff03007812 */ /* 0x001fca00078ec0ff */
[----:B------:R-:W-:-:S05]  /*0050*/  IMAD R0, R0, 0x3334, RZ ;  /* 0x0000333400007824 */ /* 0x000fca00078e02ff */
[----:B------:R-:W-:-:S04]  /*0060*/  SHF.R.U32.HI R0, RZ, 0x10, R0 ;  /* 0x00000010ff007819 */ /* 0x000fc80000011600 */
[----:B------:R-:W-:-:S05]  /*0070*/  PRMT R0, R0, 0x9910, RZ ;  /* 0x0000991000007816 */ /* 0x000fca00000000ff */
[----:B------:R-:W-:-:S04]  /*0080*/  IMAD R0, R0, 0x5, RZ ;  /* 0x0000000500007824 */ /* 0x000fc800078e02ff */
[----:B------:R-:W-:-:S05]  /*0090*/  IMAD.MOV R2, RZ, RZ, -R0 ;  /* 0x000000ffff027224 */ /* 0x000fca00078e0a00 */
[----:B------:R-:W-:-:S05]  /*00a0*/  PRMT R2, R2, 0x7710, RZ ;  /* 0x0000771002027816 */ /* 0x000fca00000000ff */
[----:B------:R-:W-:Y:S01]  /*00b0*/  IMAD.IADD R2, R2, 0x1, R3 ;  /* 0x0000000102027824 */ /* 0x000fe200078e0203 */
[----:B------:R-:W-:-:S04]  /*00c0*/  LOP3.LUT R3, R0, 0xffff, RZ, 0xc0, !PT ;  /* 0x0000ffff00037812 */ /* 0x000fc800078ec0ff */
[----:B------:R-:W-:Y:S01]  /*00d0*/  PRMT R21, R2, 0x9910, RZ ;  /* 0x0000991002157816 */ /* 0x000fe200000000ff */
[----:B-1----:R-:W-:-:S04]  /*00e0*/  IMAD.WIDE.U32 R14, R3, 0xc8, R14 ;  /* 0x000000c8030e7825 */ /* 0x002fc800078e000e */
[----:B------:R-:W-:-:S05]  /*00f0*/  IMAD R21, R21, 0x5, RZ ;  /* 0x0000000515157824 */ /* 0x000fca00078e02ff */
[----:B------:R-:W-:-:S05]  /*0100*/  LOP3.LUT R21, R21, 0xffff, RZ, 0xc0, !PT ;  /* 0x0000ffff15157812 */ /* 0x000fca00078ec0ff */
[----:B------:R-:W-:-:S05]  /*0110*/  IMAD.WIDE.U32 R12, R21, 0x8, R14 ;  /* 0x00000008150c7825 */ /* 0x000fca00078e000e */
[----:B--2---:R-:W2:Y:S04]  /*0120*/  LDG.E.64 R2, desc[UR6][R12.64+0x8] ;  /* 0x000008060c027981 */ /* 0x004ea8000c1e1b00 */
[----:B------:R-:W3:Y:S01]  /*0130*/  LDG.E.64 R6, desc[UR6][R12.64] ;  /* 0x000000060c067981 */ /* 0x000ee2000c1e1b00 */
[----:B------:R-:W-:Y:S01]  /*0140*/  IMAD.MOV.U32 R20, RZ, RZ, 0x1 ;  /* 0x00000001ff147424 */ /* 0x000fe200078e00ff */
[----:B------:R-:W-:Y:S04]  /*0150*/  BSSY.RECONVERGENT B0, `(.L_x_0) ;  /* 0x0000013000007945 */ /* 0x000fe80003800200 */
[----:B------:R-:W0:Y:S05]  /*0160*/  BMOV.32.CLEAR R18, B0 ;  /* 0x0000000000127355 */ /* 0x000e2a0000100000 */
[----:B--2---:R-:W-:-:S04]  /*0170*/  ISETP.GT.U32.AND P1, PT, R2, -0x1, PT ;  /* 0xffffffff0200780c */ /* 0x004fc80003f24070 */
[----:B------:R-:W-:Y:S01]  /*0180*/  ISETP.GT.AND.EX P1, PT, R3, -0x1, PT, P1 ;  /* 0xffffffff0300780c */ /* 0x000fe20003f24310 */
[C---:B---3--:R-:W-:Y:S01]  /*0190*/  VIADD R5, R6.reuse, 0xffffffff ;  /* 0xffffffff06057836 */ /* 0x048fe20000000000 */
[----:B------:R-:W-:-:S04]  /*01a0*/  ISETP.GT.U32.AND P0, PT, R6, -0x1, PT ;  /* 0xffffffff0600780c */ /* 0x000fc80003f04070 */
[----:B------:R-:W-:Y:S02]  /*01b0*/  ISETP.GT.AND.EX P0, PT, R7, -0x1, PT, P0 ;  /* 0xffffffff0700780c */ /* 0x000fe40003f04300 */
[----:B------:R-:W-:-:S04]  /*01c0*/  SHF.L.U32 R5, R20, R5, RZ ;  /* 0x0000000514057219 */ /* 0x000fc800000006ff */
[----:B------:R-:W-:Y:S01]  /*01d0*/  SEL R19, R5, RZ, P0 ;  /* 0x000000ff05137207 */ /* 0x000fe20000000000 */
[----:B0-----:R-:W-:Y:S06]  /*01e0*/  @!P1 BRA `(.L_x_1) ;  /* 0x0000000000209947 */ /* 0x001fec0003800000 */
[----:B------:R-:W-:Y:S02]  /*01f0*/  VIADD R3, R2, 0xffffffff ;  /* 0xffffffff02037836 */ /* 0x000fe40000000000 */
[----:B------:R-:W-:Y:S02]  /*0200*/  IMAD.MOV.U32 R17, RZ, RZ, 0x1 ;  /* 0x00000001ff117424 */ /* 0x000fe400078e00ff */
[----:B------:R-:W-:Y:S01]  /*0210*/  IMAD.MOV.U32 R16, RZ, RZ, RZ ;  /* 0x000000ffff107224 */ /* 0x000fe200078e00ff */
[----:B------:R-:W-:-:S04]  /*0220*/  SHF.L.U32 R0, R20, R3, RZ ;  /* 0x0000000314007219 */ /* 0x000fc800000006ff */
[----:B------:R-:W-:-:S04]  /*0230*/  LOP3.LUT R0, R0, R19, RZ, 0xfc, !PT ;  /* 0x0000001300007212 */ /* 0x000fc800078efcff */
[----:B------:R-:W-:-:S13]  /*0240*/  ISETP.NE.AND P0, PT, R0, R19, PT ;  /* 0x000000130000720c */ /* 0x000fda0003f05270 */
[----:B------:R-:W-:Y:S05]  /*0250*/  @!P0 BRA `(.L_x_2) ;  /* 0x0000003800488947 */ /* 0x000fea0003800000 */
[----:B------:R-:W-:-:S07]  /*0260*/  IMAD.MOV.U32 R19, RZ, RZ, R0 ;  /* 0x000000ffff137224 */ /* 0x000fce00078e0000 */
.L_x_1:
[----:B------:R0:W-:Y:S05]  /*0270*/  BMOV.32 B0, R18 ;  /* 0x0000001200007356 */ /* 0x0001ea0000000000 */
[----:B------:R-:W-:Y:S05]  /*0280*/  BSYNC.RECONVERGENT B0 ;  /* 0x0000000000007941 */ /* 0x000fea0003800200 */
.L_x_0:
[----:B------:R-:W2:Y:S01]  /*0290*/  LDG.E.64 R2, desc[UR6][R12.64+0x10] ;  /* 0x000010060c027981 */ /* 0x000ea2000c1e1b00 */
[----:B------:R-:W-:Y:S04]  /*02a0*/  BSSY.RECONVERGENT B0, `(.L_x_3) ;  /* 0x000000d000007945 */ /* 0x000fe80003800200 */
[----:B------:R-:W1:Y:S05]  /*02b0*/  BMOV.32.CLEAR R11, B0 ;  /* 0x00000000000b7355 */ /* 0x000e6a0000100000 */
[----:B--2---:R-:W-:-:S13]  /*02c0*/  ISETP.GE.AND P0, PT, R3, RZ, PT ;  /* 0x000000ff0300720c */ /* 0x004fda0003f06270 */
[----:B-1----:R-:W-:Y:S05]  /*02d0*/  @!P0 BRA `(.L_x_4) ;  /* 0x0000000000208947 */ /* 0x002fea0003800000 */
        /* <DEDUP_REMOVED lines=8> */
.L_x_4:
[----:B------:R1:W-:Y:S05]  /*0360*/  BMOV.32 B0, R11 ;  /* 0x0000000b00007356 */ /* 0x0003ea0000000000 */
[----:B------:R-:W-:Y:S05]  /*0370*/  BSYNC.RECONVERGENT B0 ;  /* 0x0000000000007941 */ /* 0x000fea0003800200 */
.L_x_3:
[----:B------:R-:W2:Y:S01]  /*0380*/  LDG.E.64 R2, desc[UR6][R12.64+0x18] ;  /* 0x000018060c027981 */ /* 0x000ea2000c1e1b00 */
[----:B------:R-:W-:Y:S04]  /*0390*/  BSSY.RECONVERGENT B0, `(.L_x_5) ;  /* 0x000000d000007945 */ /* 0x000fe80003800200 */
[----:B------:R-:W3:Y:S05]  /*03a0*/  BMOV.32.CLEAR R10, B0 ;  /* 0x00000000000a7355 */ /* 0x000eea0000100000 */
[----:B--2---:R-:W-:-:S13]  /*03b0*/  ISETP.GE.AND P0, PT, R3, RZ, PT ;  /* 0x000000ff0300720c */ /* 0x004fda0003f06270 */
[----:B---3--:R-:W-:Y:S05]  /*03c0*/  @!P0 BRA `(.L_x_6) ;  /* 0x0000000000208947 */ /* 0x008fea0003800000 */
        /* <DEDUP_REMOVED lines=8> */
.L_x_6:
[----:B------:R2:W-:Y:S05]  /*0450*/  BMOV.32 B0, R10 ;  /* 0x0000000a00007356 */ /* 0x0005ea0000000000 */
[----:B------:R-:W-:Y:S05]  /*0460*/  BSYNC.RECONVERGENT B0 ;  /* 0x0000000000007941 */ /* 0x000fea0003800200 */
.L_x_5:
[----:B------:R-:W3:Y:S01]  /*0470*/  LDG.E.64 R2, desc[UR6][R12.64+0x20] ;  /* 0x000020060c027981 */ /* 0x000ee2000c1e1b00 */
[----:B------:R-:W-:Y:S04]  /*0480*/  BSSY.RECONVERGENT B0, `(.L_x_7) ;  /* 0x000000d000007945 */ /* 0x000fe80003800200 */
[----:B------:R-:W4:Y:S05]  /*0490*/  BMOV.32.CLEAR R9, B0 ;  /* 0x0000000000097355 */ /* 0x000f2a0000100000 */
[----:B---3--:R-:W-:-:S13]  /*04a0*/  ISETP.GE.AND P0, PT, R3, RZ, PT ;  /* 0x000000ff0300720c */ /* 0x008fda0003f06270 */
[----:B----4-:R-:W-:Y:S05]  /*04b0*/  @!P0 BRA `(.L_x_8) ;  /* 0x0000000000208947 */ /* 0x010fea0003800000 */
        /* <DEDUP_REMOVED lines=8> */
.L_x_8:
[----:B------:R3:W-:Y:S05]  /*0540*/  BMOV.32 B0, R9 ;  /* 0x0000000900007356 */ /* 0x0007ea0000000000 */
[----:B------:R-:W-:Y:S05]  /*0550*/  BSYNC.RECONVERGENT B0 ;  /* 0x0000000000007941 */ /* 0x000fea0003800200 */
.L_x_7:
[----:B------:R-:W4:Y:S01]  /*0560*/  LDG.E.64 R2, desc[UR6][R12.64+0xc8] ;  /* 0x0000c8060c027981 */ /* 0x000f22000c1e1b00 */
[----:B------:R-:W-:Y:S04]  /*0570*/  BSSY.RECONVERGENT B0, `(.L_x_9) ;  /* 0x000000d000007945 */ /* 0x000fe80003800200 */
[----:B------:R-:W0:Y:S05]  /*0580*/  BMOV.32.CLEAR R8, B0 ;  /* 0x0000000000087355 */ /* 0x000e2a0000100000 */
[----:B----4-:R-:W-:-:S13]  /*0590*/  ISETP.GE.AND P0, PT, R3, RZ, PT ;  /* 0x000000ff0300720c */ /* 0x010fda0003f06270 */
[----:B0-----:R-:W-:Y:S05]  /*05a0*/  @!P0 BRA `(.L_x_10) ;  /* 0x0000000000208947 */ /* 0x001fea0003800000 */
[----:B------:R-:W-:Y:S02]  /*05b0*/  VIADD R3, R2, 0xffffffff ;  /* 0xffffffff02037836 */ /* 0x000fe40000000000 */
[----:B------:R-:W-:Y:S02]  /*05c0*/  IMAD.MOV.U32 R17, RZ, RZ, RZ ;  /* 0x000000ffff117224 */ /* 0x000fe400078e00ff */
[----:B------:R-:W-:Y:S01]  /*05d0*/  IMAD.MOV.U32 R16, RZ, RZ, 0x19 ;  /* 0x00000019ff107424 */ /* 0x000fe200078e00ff */
[----:B------:R-:W-:-:S04]  /*05e0*/  SHF.L.U32 R0, R20, R3, RZ ;  /* 0x0000000314007219 */ /* 0x000fc800000006ff */
[----:B------:R-:W-:-:S04]  /*05f0*/  LOP3.LUT R0, R0, R19, RZ, 0xfc, !PT ;  /* 0x0000001300007212 */ /* 0x000fc800078efcff */
[----:B------:R-:W-:-:S13]  /*0600*/  ISETP.NE.AND P0, PT, R0, R19, PT ;  /* 0x000000130000720c */ /* 0x000fda0003f05270 */
[----:B------:R-:W-:Y:S05]  /*0610*/  @!P0 BRA `(.L_x_2) ;  /* 0x0000003400588947 */ /* 0x000fea0003800000 */
[----:B------:R-:W-:-:S07]  /*0620*/  IMAD.MOV.U32 R19, RZ, RZ, R0 ;  /* 0x000000ffff137224 */ /* 0x000fce00078e0000 */
.L_x_10:
[----:B------:R0:W-:Y:S05]  /*0630*/  BMOV.32 B0, R8 ;  /* 0x0000000800007356 */ /* 0x0001ea0000000000 */
[----:B------:R-:W-:Y:S05]  /*0640*/  BSYNC.RECONVERGENT B0 ;  /* 0x0000000000007941 */ /* 0x000fea0003800200 */
.L_x_9:
[----:B------:R-:W4:Y:S01]  /*0650*/  LDG.E.64 R2, desc[UR6][R12.64+0xd0] ;  /* 0x0000d0060c027981 */ /* 0x000f22000c1e1b00 */
[----:B------:R-:W-:Y:S04]  /*0660*/  BSSY.RECONVERGENT B0, `(.L_x_11) ;  /* 0x000000d000007945 */ /* 0x000fe80003800200 */
[----:B------:R-:W0:Y:S05]  /*0670*/  BMOV.32.CLEAR R7, B0 ;  /* 0x0000000000077355 */ /* 0x000e2a0000100000 */
[----:B----4-:R-:W-:-:S13]  /*0680*/  ISETP.GE.AND P0, PT, R3, RZ, PT ;  /* 0x000000ff0300720c */ /* 0x010fda0003f06270 */
[----:B0-----:R-:W-:Y:S05]  /*0690*/  @!P0 BRA `(.L_x_12) ;  /* 0x0000000000208947 */ /* 0x001fea0003800000 */
[----:B------:R-:W-:Y:S02]  /*06a0*/  VIADD R3, R2, 0xffffffff ;  /* 0xffffffff02037836 */ /* 0x000fe40000000000 */
[----:B------:R-:W-:Y:S02]  /*06b0*/  IMAD.MOV.U32 R17, RZ, RZ, 0x1 ;  /* 0x00000001ff117424 */ /* 0x000fe400078e00ff */
[----:B------:R-:W-:Y:S01]  /*06c0*/  IMAD.MOV.U32 R16, RZ, RZ, 0x19 ;  /* 0x00000019ff107424 */ /* 0x000fe200078e00ff */
[----:B------:R-:W-:-:S04]  /*06d0*/  SHF.L.U32 R0, R20, R3, RZ ;  /* 0x0000000314007219 */ /* 0x000fc800000006ff */
[----:B------:R-:W-:-:S04]  /*06e0*/  LOP3.LUT R0, R0, R19, RZ, 0xfc, !PT ;  /* 0x0000001300007212 */ /* 0x000fc800078efcff */
[----:B------:R-:W-:-:S13]  /*06f0*/  ISETP.NE.AND P0, PT, R0, R19, PT ;  /* 0x000000130000720c */ /* 0x000fda0003f05270 */
[----:B------:R-:W-:Y:S05]  /*0700*/  @!P0 BRA `(.L_x_2) ;  /* 0x00000034001c8947 */ /* 0x000fea0003800000 */
[----:B------:R-:W-:-:S07]  /*0710*/  IMAD.MOV.U32 R19, RZ, RZ, R0 ;  /* 0x000000ffff137224 */ /* 0x000fce00078e0000 */
.L_x_12:
[----:B------:R0:W-:Y:S05]  /*0720*/  BMOV.32 B0, R7 ;  /* 0x0000000700007356 */ /* 0x0001ea0000000000 */
[----:B------:R-:W-:Y:S05]  /*0730*/  BSYNC.RECONVERGENT B0 ;  /* 0x0000000000007941 */ /* 0x000fea0003800200 */
.L_x_11:
        /* <DEDUP_REMOVED lines=13> */
.L_x_14:
[----:B------:R0:W-:Y:S05]  /*0810*/  BMOV.32 B0, R6 ;  /* 0x0000000600007356 */ /* 0x0001ea0000000000 */
[----:B------:R-:W-:Y:S05]  /*0820*/  BSYNC.RECONVERGENT B0 ;  /* 0x0000000000007941 */ /* 0x000fea0003800200 */
.L_x_13:
        /* <DEDUP_REMOVED lines=13> */
.L_x_16:
[----:B------:R0:W-:Y:S05]  /*0900*/  BMOV.32 B0, R5 ;  /* 0x0000000500007356 */ /* 0x0001ea0000000000 */
[----:B------:R-:W-:Y:S05]  /*0910*/  BSYNC.RECONVERGENT B0 ;  /* 0x0000000000007941 */ /* 0x000fea0003800200 */
.L_x_15:
        /* <DEDUP_REMOVED lines=13> */
.L_x_18:
[----:B------:R0:W-:Y:S05]  /*09f0*/  BMOV.32 B0, R4 ;  /* 0x0000000400007356 */ /* 0x0001ea0000000000 */
[----:B------:R-:W-:Y:S05]  /*0a00*/  BSYNC.RECONVERGENT B0 ;  /* 0x0000000000007941 */ /* 0x000fea0003800200 */
.L_x_17:
[----:B------:R-:W4:Y:S01]  /*0a10*/  LDG.E.64 R16, desc[UR6][R12.64+0x190] ;  /* 0x000190060c107981 */ /* 0x000f22000c1e1b00 */
[----:B------:R-:W-:Y:S04]  /*0a20*/  BSSY.RECONVERGENT B0, `(.L_x_19) ;  /* 0x000000d000007945 */ /* 0x000fe80003800200 */
[----:B------:R-:W0:Y:S05]  /*0a30*/  BMOV.32.CLEAR R3, B0 ;  /* 0x0000000000037355 */ /* 0x000e2a0000100000 */
[----:B----4-:R-:W-:-:S13]  /*0a40*/  ISETP.GE.AND P0, PT, R17, RZ, PT ;  /* 0x000000ff1100720c */ /* 0x010fda0003f06270 */
[----:B0-----:R-:W-:Y:S05]  /*0a50*/  @!P0 BRA `(.L_x_20) ;  /* 0x0000000000208947 */ /* 0x001fea0003800000 */
[----:B------:R-:W-:Y:S02]  /*0a60*/  VIADD R17, R16, 0xffffffff ;  /* 0xffffffff10117836 */ /* 0x000fe40000000000 */
[----:B------:R-:W-:-:S03]  /*0a70*/  IMAD.MOV.U32 R16, RZ, RZ, 0x32 ;  /* 0x00000032ff107424 */ /* 0x000fc600078e00ff */
[----:B------:R-:W-:Y:S01]  /*0a80*/  SHF.L.U32 R0, R20, R17, RZ ;  /* 0x0000001114007219 */ /* 0x000fe200000006ff */
[----:B------:R-:W-:-:S03]  /*0a90*/  IMAD.MOV.U32 R17, RZ, RZ, RZ ;  /* 0x000000ffff117224 */ /* 0x000fc600078e00ff */
[----:B------:R-:W-:-:S04]  /*0aa0*/  LOP3.LUT R0, R0, R19, RZ, 0xfc, !PT ;  /* 0x0000001300007212 */ /* 0x000fc800078efcff */
[----:B------:R-:W-:-:S13]  /*0ab0*/  ISETP.NE.AND P0, PT, R0, R19, PT ;  /* 0x000000130000720c */ /* 0x000fda0003f05270 */
[----:B------:R-:W-:Y:S05]  /*0ac0*/  @!P0 BRA `(.L_x_2) ;  /* 0x00000030002c8947 */ /* 0x000fea0003800000 */
[----:B------:R-:W-:-:S07]  /*0ad0*/  IMAD.MOV.U32 R19, RZ, RZ, R0 ;  /* 0x000000ffff137224 */ /* 0x000fce00078e0000 */
.L_x_20:
[----:B------:R0:W-:Y:S05]  /*0ae0*/  BMOV.32 B0, R3 ;  /* 0x0000000300007356 */ /* 0x0001ea0000000000 */
[----:B------:R-:W-:Y:S05]  /*0af0*/  BSYNC.RECONVERGENT B0 ;  /* 0x0000000000007941 */ /* 0x000fea0003800200 */
.L_x_19:
        /* <DEDUP_REMOVED lines=8> */
[----:B------:R-:W-:-:S03]  /*0b80*/  IMAD.MOV.U32 R17, RZ, RZ, 0x1 ;  /* 0x00000001ff117424 */ /* 0x000fc600078e00ff */
[----:B------:R-:W-:-:S04]  /*0b90*/  LOP3.LUT R0, R0, R19, RZ, 0xfc, !PT ;  /* 0x0000001300007212 */ /* 0x000fc800078efcff */
[----:B------:R-:W-:-:S13]  /*0ba0*/  ISETP.NE.AND P0, PT, R0, R19, PT ;  /* 0x000000130000720c */ /* 0x000fda0003f05270 */
[----:B------:R-:W-:Y:S05]  /*0bb0*/  @!P0 BRA `(.L_x_2) ;  /* 0x0000002c00f08947 */ /* 0x000fea0003800000 */
[----:B------:R-:W-:-:S07]  /*0bc0*/  IMAD.MOV.U32 R19, RZ, RZ, R0 ;  /* 0x000000ffff137224 */ /* 0x000fce00078e0000 */
.L_x_22:
[----:B------:R0:W-:Y:S05]  /*0bd0*/  BMOV.32 B0, R2 ;  /* 0x0000000200007356 */ /* 0x0001ea0000000000 */
[----:B------:R-:W-:Y:S05]  /*0be0*/  BSYNC.RECONVERGENT B0 ;  /* 0x0000000000007941 */ /* 0x000fea0003800200 */
.L_x_21:
[----:B------:R-:W4:Y:S01]  /*0bf0*/  LDG.E.64 R16, desc[UR6][R12.64+0x1a0] ;  /* 0x0001a0060c107981 */ /* 0x000f22000c1e1b00 */
[----:B------:R-:W-:Y:S04]  /*0c00*/  BSSY.RECONVERGENT B0, `(.L_x_23) ;  /* 0x000000d000007945 */ /* 0x000fe80003800200 */
[----:B------:R-:W0:Y:S05]  /*0c10*/  BMOV.32.CLEAR R0, B0 ;  /* 0x0000000000007355 */ /* 0x000e2a0000100000 */
[----:B----4-:R-:W-:-:S13]  /*0c20*/  ISETP.GE.AND P0, PT, R17, RZ, PT ;  /* 0x000000ff1100720c */ /* 0x010fda0003f06270 */
[----:B0-----:R-:W-:Y:S05]  /*0c30*/  @!P0 BRA `(.L_x_24) ;  /* 0x0000000000208947 */ /* 0x001fea0003800000 */
[----:B------:R-:W-:-:S05]  /*0c40*/  VIADD R17, R16, 0xffffffff ;  /* 0xffffffff10117836 */ /* 0x000fca0000000000 */
[----:B------:R-:W-:Y:S01]  /*0c50*/  SHF.L.U32 R16, R20, R17, RZ ;  /* 0x0000001114107219 */ /* 0x000fe200000006ff */
[----:B------:R-:W-:-:S03]  /*0c60*/  IMAD.MOV.U32 R17, RZ, RZ, 0x2 ;  /* 0x00000002ff117424 */ /* 0x000fc600078e00ff */
[----:B------:R-:W-:Y:S01]  /*0c70*/  LOP3.LUT R22, R16, R19, RZ, 0xfc, !PT ;  /* 0x0000001310167212 */ /* 0x000fe200078efcff */
[----:B------:R-:W-:-:S03]  /*0c80*/  IMAD.MOV.U32 R16, RZ, RZ, 0x32 ;  /* 0x00000032ff107424 */ /* 0x000fc600078e00ff */
[----:B------:R-:W-:-:S13]  /*0c90*/  ISETP.NE.AND P0, PT, R22, R19, PT ;  /* 0x000000131600720c */ /* 0x000fda0003f05270 */
[----:B------:R-:W-:Y:S05]  /*0ca0*/  @!P0 BRA `(.L_x_2) ;  /* 0x0000002c00b48947 */ /* 0x000fea0003800000 */
[----:B------:R-:W-:-:S07]  /*0cb0*/  IMAD.MOV.U32 R19, RZ, RZ, R22 ;  /* 0x000000ffff137224 */ /* 0x000fce00078e0016 */
.L_x_24:
[----:B------:R0:W-:Y:S05]  /*0cc0*/  BMOV.32 B0, R0 ;  /* 0x0000000000007356 */ /* 0x0001ea0000000000 */
[----:B------:R-:W-:Y:S05]  /*0cd0*/  BSYNC.RECONVERGENT B0 ;  /* 0x0000000000007941 */ /* 0x000fea0003800200 */
.L_x_23:
[----:B------:R-:W4:Y:S01]  /*0ce0*/  LDG.E.64 R16, desc[UR6][R12.64+0x1a8] ;  /* 0x0001a8060c107981 */ /* 0x000f22000c1e1b00 */
[----:B------:R-:W-:Y:S01]  /*0cf0*/  BSSY.RECONVERGENT B0, `(.L_x_25) ;  /* 0x000000b000007945 */ /* 0x000fe20003800200 */
[----:B----4-:R-:W-:-:S13]  /*0d00*/  ISETP.GE.AND P0, PT, R17, RZ, PT ;  /* 0x000000ff1100720c */ /* 0x010fda0003f06270 */
[----:B------:R-:W-:Y:S05]  /*0d10*/  @!P0 BRA `(.L_x_26) ;  /* 0x0000000000208947 */ /* 0x000fea0003800000 */
        /* <DEDUP_REMOVED lines=8> */
.L_x_26:
[----:B------:R-:W-:Y:S05]  /*0da0*/  BSYNC.RECONVERGENT B0 ;  /* 0x0000000000007941 */ /* 0x000fea0003800200 */
.L_x_25:
        /* <DEDUP_REMOVED lines=12> */
.L_x_28:
[----:B------:R-:W-:Y:S05]  /*0e70*/  BSYNC.RECONVERGENT B1 ;  /* 0x0000000000017941 */ /* 0x000fea0003800200 */
.L_x_27:
[----:B------:R-:W4:Y:S01]  /*0e80*/  LDG.E.64 R16, desc[UR6][R12.64+0x258] ;  /* 0x000258060c107981 */ /* 0x000f22000c1e1b00 */
[----:B------:R-:W-:Y:S01]  /*0e90*/  BSSY.RECONVERGENT B2, `(.L_x_29) ;  /* 0x000000b000027945 */ /* 0x000fe20003800200 */
[----:B----4-:R-:W-:-:S13]  /*0ea0*/  ISETP.GE.AND P0, PT, R17, RZ, PT ;  /* 0x000000ff1100720c */ /* 0x010fda0003f06270 */
[----:B------:R-:W-:Y:S05]  /*0eb0*/  @!P0 BRA `(.L_x_30) ;  /* 0x0000000000208947 */ /* 0x000fea0003800000 */
[----:B------:R-:W-:-:S05]  /*0ec0*/  VIADD R17, R16, 0xffffffff ;  /* 0xffffffff10117836 */ /* 0x000fca0000000000 */
[----:B------:R-:W-:Y:S01]  /*0ed0*/  SHF.L.U32 R16, R20, R17, RZ ;  /* 0x0000001114107219 */ /* 0x000fe200000006ff */
[----:B------:R-:W-:-:S03]  /*0ee0*/  IMAD.MOV.U32 R17, RZ, RZ, RZ ;  /* 0x000000ffff117224 */ /* 0x000fc600078e00ff */
[----:B------:R-:W-:Y:S01]  /*0ef0*/  LOP3.LUT R22, R16, R19, RZ, 0xfc, !PT ;  /* 0x0000001310167212 */ /* 0x000fe200078efcff */
[----:B------:R-:W-:-:S03]  /*0f00*/  IMAD.MOV.U32 R16, RZ, RZ, 0x4b ;  /* 0x0000004bff107424 */ /* 0x000fc600078e00ff */
[----:B------:R-:W-:-:S13]  /*0f10*/  ISETP.NE.AND P0, PT, R22, R19, PT ;  /* 0x000000131600720c */ /* 0x000fda0003f05270 */
[----:B------:R-:W-:Y:S05]  /*0f20*/  @!P0 BRA `(.L_x_2) ;  /* 0x0000002c00148947 */ /* 0x000fea0003800000 */
[----:B------:R-:W-:-:S07]  /*0f30*/  IMAD.MOV.U32 R19, RZ, RZ, R22 ;  /* 0x000000ffff137224 */ /* 0x000fce00078e0016 */
.L_x_30:
[----:B------:R-:W-:Y:S05]  /*0f40*/  BSYNC.RECONVERGENT B2 ;  /* 0x0000000000027941 */ /* 0x000fea0003800200 */
.L_x_29:
        /* <DEDUP_REMOVED lines=12> */
.L_x_32:
[----:B------:R-:W-:Y:S05]  /*1010*/  BSYNC.RECONVERGENT B3 ;  /* 0x0000000000037941 */ /* 0x000fea0003800200 */
.L_x_31:
        /* <DEDUP_REMOVED lines=12> */
.L_x_34:
[----:B------:R-:W-:Y:S05]  /*10e0*/  BSYNC.RECONVERGENT B4 ;  /* 0x0000000000047941 */ /* 0x000fea0003800200 */
.L_x_33:
        /* <DEDUP_REMOVED lines=12> */
.L_x_36:
[----:B------:R-:W-:Y:S05]  /*11b0*/  BSYNC.RECONVERGENT B5 ;  /* 0x0000000000057941 */ /* 0x000fea0003800200 */
.L_x_35:
        /* <DEDUP_REMOVED lines=12> */
.L_x_38:
[----:B------:R-:W-:Y:S05]  /*1280*/  BSYNC.RECONVERGENT B6 ;  /* 0x0000000000067941 */ /* 0x000fea0003800200 */
.L_x_37:
        /* <DEDUP_REMOVED lines=12> */
.L_x_40:
[----:B------:R-:W-:Y:S05]  /*1350*/  BSYNC.RECONVERGENT B7 ;  /* 0x0000000000077941 */ /* 0x000fea0003800200 */
.L_x_39:
        /* <DEDUP_REMOVED lines=12> */
.L_x_42:
[----:B------:R-:W-:Y:S05]  /*1420*/  BSYNC.RECONVERGENT B8 ;  /* 0x0000000000087941 */ /* 0x000fea0003800200 */
.L_x_41:
        /* <DEDUP_REMOVED lines=12> */
.L_x_44:
[----:B------:R-:W-:Y:S05]  /*14f0*/  BSYNC.RECONVERGENT B9 ;  /* 0x0000000000097941 */ /* 0x000fea0003800200 */
.L_x_43:
        /* <DEDUP_REMOVED lines=12> */
.L_x_46:
[----:B------:R-:W-:Y:S05]  /*15c0*/  BSYNC.RECONVERGENT B10 ;  /* 0x00000000000a7941 */ /* 0x000fea0003800200 */
.L_x_45:
        /* <DEDUP_REMOVED lines=12> */
.L_x_48:
[----:B------:R-:W-:Y:S05]  /*1690*/  BSYNC.RECONVERGENT B11 ;  /* 0x00000000000b7941 */ /* 0x000fea0003800200 */
.L_x_47:
[----:B------:R-:W-:Y:S01]  /*16a0*/  BSSY.RECONVERGENT B3, `(.L_x_49) ;  /* 0x0000245000037945 */ /* 0x000fe20003800200 */
[----:B------:R-:W-:-:S07]  /*16b0*/  IMAD.MOV.U32 R5, RZ, RZ, RZ ;  /* 0x000000ffff057224 */ /* 0x000fce00078e00ff */
.L_x_107:
[----:B------:R-:W-:Y:S01]  /*16c0*/  BSSY.RELIABLE B2, `(.L_x_50) ;  /* 0x0000231000027945 */ /* 0x000fe20003800100 */
[----:B------:R-:W-:-:S07]  /*16d0*/  IMAD.MOV.U32 R4, RZ, RZ, RZ ;  /* 0x000000ffff047224 */ /* 0x000fce00078e00ff */
.L_x_106:
[----:B------:R-:W-:-:S04]  /*16e0*/  IMAD.WIDE R2, R5, 0xc8, R14 ;  /* 0x000000c805027825 */ /* 0x000fc800078e020e */
[----:B------:R-:W-:-:S04]  /*16f0*/  IMAD.IADD R7, R21, 0x1, R4 ;  /* 0x0000000115077824 */ /* 0x000fc800078e0204 */
[----:B------:R-:W-:-:S05]  /*1700*/  IMAD.WIDE R2, R7, 0x8, R2 ;  /* 0x0000000807027825 */ /* 0x000fca00078e0202 */
[----:B-12---:R-:W2:Y:S01]  /*1710*/  LDG.E.64 R10, desc[UR6][R2.64] ;  /* 0x00000006020a7981 */ /* 0x006ea2000c1e1b00 */
[----:B------:R-:W-:Y:S01]  /*1720*/  BSSY.RELIABLE B1, `(.L_x_51) ;  /* 0x0000227000017945 */ /* 0x000fe20003800100 */
[----:B--2---:R-:W-:-:S04]  /*1730*/  ISETP.GT.U32.AND P0, PT, R10, -0x1, PT ;  /* 0xffffffff0a00780c */ /* 0x004fc80003f04070 */
[----:B------:R-:W-:-:S13]  /*1740*/  ISETP.GT.AND.EX P0, PT, R11, -0x1, PT, P0 ;  /* 0xffffffff0b00780c */ /* 0x000fda0003f04300 */
[----:B------:R-:W-:Y:S05]  /*1750*/  @P0 BRA `(.L_x_52) ;  /* 0x00000020008c0947 */ /* 0x000fea0003800000 */
[----:B------:R-:W-:Y:S01]  /*1760*/  LOP3.LUT R6, RZ, R19, RZ, 0x33, !PT ;  /* 0x00000013ff067212 */ /* 0x000fe200078e33ff */
[----:B---3--:R-:W-:Y:S01]  /*1770*/  IMAD.MOV.U32 R9, RZ, RZ, R10 ;  /* 0x000000ffff097224 */ /* 0x008fe200078e000a */
[----:B------:R-:W-:Y:S01]  /*1780*/  BSSY.RELIABLE B0, `(.L_x_53) ;  /* 0x0000219000007945 */ /* 0x000fe20003800100 */
[----:B0-----:R-:W-:Y:S01]  /*1790*/  IMAD.MOV.U32 R0, RZ, RZ, R11 ;  /* 0x000000ffff007224 */ /* 0x001fe200078e000b */
[----:B------:R-:W-:Y:S02]  /*17a0*/  SHF.R.S32.HI R7, RZ, 0x1f, R6 ;  /* 0x0000001fff077819 */ /* 0x000fe40000011406 */
[----:B------:R-:W-:Y:S02]  /*17b0*/  LOP3.LUT R6, R9, R6, RZ, 0xc0, !PT ;  /* 0x0000000609067212 */ /* 0x000fe400078ec0ff */
[----:B------:R-:W-:Y:S02]  /*17c0*/  LOP3.LUT R7, R0, R7, RZ, 0xc0, !PT ;  /* 0x0000000700077212 */ /* 0x000fe400078ec0ff */
[----:B------:R-:W-:-:S04]  /*17d0*/  ISETP.NE.U32.AND P0, PT, R6, R9, PT ;  /* 0x000000090600720c */ /* 0x000fc80003f05070 */
[----:B------:R-:W-:-:S13]  /*17e0*/  ISETP.NE.AND.EX P0, PT, R7, R0, PT, P0 ;  /* 0x000000000700720c */ /* 0x000fda0003f05300 */
[----:B------:R-:W-:Y:S01]  /*17f0*/  @P0 IMAD.MOV.U32 R9, RZ, RZ, R6 ;  /* 0x000000ffff090224 */ /* 0x000fe200078e0006 */
[----:B------:R0:W-:Y:S01]  /*1800*/  @P0 STG.E.64 desc[UR6][R2.64], R6 ;  /* 0x0000000602000986 */ /* 0x0001e2000c101b06 */
[----:B------:R-:W-:-:S03]  /*1810*/  @P0 IMAD.MOV.U32 R0, RZ, RZ, R7 ;  /* 0x000000ffff000224 */ /* 0x000fc600078e0007 */
[C---:B------:R-:W-:Y:S02]  /*1820*/  LOP3.LUT R8, R9.reuse, 0x1, RZ, 0xc0, !PT ;  /* 0x0000000109087812 */ /* 0x040fe400078ec0ff */
[C-C-:B------:R-:W-:Y:S02]  /*1830*/  SHF.R.U64 R10, R9.reuse, 0x1, R0.reuse ;  /* 0x00000001090a7819 */ /* 0x140fe40000001200 */
[C-C-:B------:R-:W-:Y:S02]  /*1840*/  SHF.R.U64 R11, R9.reuse, 0x2, R0.reuse ;  /* 0x00000002090b7819 */ /* 0x140fe40000001200 */
[C-C-:B------:R-:W-:Y:S02]  /*1850*/  SHF.R.U64 R17, R9.reuse, 0x3, R0.reuse ;  /* 0x0000000309117819 */ /* 0x140fe40000001200 */
[----:B------:R-:W-:Y:S02]  /*1860*/  SHF.R.U64 R16, R9, 0x4, R0 ;  /* 0x0000000409107819 */ /* 0x000fe40000001200 */
[----:B------:R-:W-:-:S02]  /*1870*/  LOP3.LUT R10, R10, 0x1, RZ, 0xc0, !PT ;  /* 0x000000010a0a7812 */ /* 0x000fc400078ec0ff */
[----:B------:R-:W-:Y:S02]  /*1880*/  LOP3.LUT R11, R11, 0x1, RZ, 0xc0, !PT ;  /* 0x000000010b0b7812 */ /* 0x000fe400078ec0ff */
[----:B------:R-:W-:Y:S02]  /*1890*/  LOP3.LUT R17, R17, 0x1, RZ, 0xc0, !PT ;  /* 0x0000000111117812 */ /* 0x000fe400078ec0ff */
[----:B------:R-:W-:Y:S02]  /*18a0*/  LOP3.LUT R16, R16, 0x1, RZ, 0xc0, !PT ;  /* 0x0000000110107812 */ /* 0x000fe400078ec0ff */
[----:B------:R-:W-:Y:S02]  /*18b0*/  IADD3 R10, PT, PT, R11, R10, R8 ;  /* 0x0000000a0b0a7210 */ /* 0x000fe40007ffe008 */
[C-C-:B------:R-:W-:Y:S02]  /*18c0*/  SHF.R.U64 R11, R9.reuse, 0x5, R0.reuse ;  /* 0x00000005090b7819 */ /* 0x140fe40000001200 */
[----:B------:R-:W-:-:S02]  /*18d0*/  SHF.R.U64 R20, R9, 0x6, R0 ;  /* 0x0000000609147819 */ /* 0x000fc40000001200 */
[----:B------:R-:W-:Y:S02]  /*18e0*/  IADD3 R10, PT, PT, R16, R17, R10 ;  /* 0x00000011100a7210 */ /* 0x000fe40007ffe00a */
[C-C-:B------:R-:W-:Y:S02]  /*18f0*/  SHF.R.U64 R17, R9.reuse, 0x7, R0.reuse ;  /* 0x0000000709117819 */ /* 0x140fe40000001200 */
[----:B------:R-:W-:Y:S02]  /*1900*/  SHF.R.U64 R18, R9, 0x8, R0 ;  /* 0x0000000809127819 */ /* 0x000fe40000001200 */
[----:B------:R-:W-:Y:S02]  /*1910*/  LOP3.LUT R11, R11, 0x1, RZ, 0xc0, !PT ;  /* 0x000000010b0b7812 */ /* 0x000fe400078ec0ff */
[----:B------:R-:W-:Y:S02]  /*1920*/  LOP3.LUT R16, R20, 0x1, RZ, 0xc0, !PT ;  /* 0x0000000114107812 */ /* 0x000fe400078ec0ff */
[----:B------:R-:W-:-:S02]  /*1930*/  LOP3.LUT R17, R17, 0x1, RZ, 0xc0, !PT ;  /* 0x0000000111117812 */ /* 0x000fc400078ec0ff */
[----:B------:R-:W-:Y:S02]  /*1940*/  LOP3.LUT R18, R18, 0x1, RZ, 0xc0, !PT ;  /* 0x0000000112127812 */ /* 0x000fe400078ec0ff */
[----:B------:R-:W-:Y:S02]  /*1950*/  IADD3 R10, PT, PT, R16, R11, R10 ;  /* 0x0000000b100a7210 */ /* 0x000fe40007ffe00a */
[C-C-:B------:R-:W-:Y:S02]  /*1960*/  SHF.R.U64 R11, R9.reuse, 0x9, R0.reuse ;  /* 0x00000009090b7819 */ /* 0x140fe40000001200 */
[C---:B------:R-:W-:Y:S02]  /*1970*/  SHF.R.U64 R16, R9.reuse, 0xa, R0 ;  /* 0x0000000a09107819 */ /* 0x040fe40000001200 */
[----:B------:R-:W-:Y:S02]  /*1980*/  IADD3 R10, PT, PT, R18, R17, R10 ;  /* 0x00000011120a7210 */ /* 0x000fe40007ffe00a */
[----:B------:R-:W-:-:S02]  /*1990*/  SHF.R.U64 R17, R9, 0xb, R0 ;  /* 0x0000000b09117819 */ /* 0x000fc40000001200 */
[----:B------:R-:W-:Y:S02]  /*19a0*/  SHF.R.U64 R18, R9, 0xc, R0 ;  /* 0x0000000c09127819 */ /* 0x000fe40000001200 */
[----:B------:R-:W-:Y:S02]  /*19b0*/  LOP3.LUT R11, R11, 0x1, RZ, 0xc0, !PT ;  /* 0x000000010b0b7812 */ /* 0x000fe400078ec0ff */
[----:B------:R-:W-:Y:S02]  /*19c0*/  LOP3.LUT R16, R16, 0x1, RZ, 0xc0, !PT ;  /* 0x0000000110107812 */ /* 0x000fe400078ec0ff */
[----:B------:R-:W-:Y:S02]  /*19d0*/  LOP3.LUT R17, R17, 0x1, RZ, 0xc0, !PT ;  /* 0x0000000111117812 */ /* 0x000fe400078ec0ff */
[----:B------:R-:W-:Y:S02]  /*19e0*/  LOP3.LUT R18, R18, 0x1, RZ, 0xc0, !PT ;  /* 0x0000000112127812 */ /* 0x000fe400078ec0ff */
[----:B------:R-:W-:-:S02]  /*19f0*/  IADD3 R10, PT, PT, R16, R11, R10 ;  /* 0x0000000b100a7210 */ /* 0x000fc40007ffe00a */
[C-C-:B------:R-:W-:Y:S02]  /*1a00*/  SHF.R.U64 R11, R9.reuse, 0xd, R0.reuse ;  /* 0x0000000d090b7819 */ /* 0x140fe40000001200 */
[C---:B------:R-:W-:Y:S02]  /*1a10*/  SHF.R.U64 R16, R9.reuse, 0xe, R0 ;  /* 0x0000000e09107819 */ /* 0x040fe40000001200 */
[----:B------:R-:W-:Y:S02]  /*1a20*/  IADD3 R10, PT, PT, R18, R17, R10 ;  /* 0x00000011120a7210 */ /* 0x000fe40007ffe00a */
        /* <DEDUP_REMOVED lines=18> */
[----:B------:R-:W-:Y:S02]  /*1b50*/  SHF.R.U64 R16, R9, 0x16, R0 ;  /* 0x0000001609107819 */ /* 0x000fe40000001200 */
[----:B------:R-:W-:Y:S02]  /*1b60*/  IADD3 R10, PT, PT, R18, R17, R10 ;  /* 0x00000011120a7210 */ /* 0x000fe40007ffe00a */
[----:B------:R-:W-:-:S02]  /*1b70*/  LOP3.LUT R11, R11, 0x1, RZ, 0xc0, !PT ;  /* 0x000000010b0b7812 */ /* 0x000fc400078ec0ff */
[----:B------:R-:W-:Y:S02]  /*1b80*/  LOP3.LUT R16, R16, 0x1, RZ, 0xc0, !PT ;  /* 0x0000000110107812 */ /* 0x000fe400078ec0ff */
[C-C-:B------:R-:W-:Y:S02]  /*1b90*/  SHF.R.U64 R17, R9.reuse, 0x17, R0.reuse ;  /* 0x0000001709117819 */ /* 0x140fe40000001200 */
[----:B------:R-:W-:Y:S02]  /*1ba0*/  SHF.R.U64 R0, R9, 0x18, R0 ;  /* 0x0000001809007819 */ /* 0x000fe40000001200 */
[----:B------:R-:W-:Y:S02]  /*1bb0*/  IADD3 R10, PT, PT, R16, R11, R10 ;  /* 0x0000000b100a7210 */ /* 0x000fe40007ffe00a */
[----:B------:R-:W-:Y:S02]  /*1bc0*/  LOP3.LUT R11, R17, 0x1, RZ, 0xc0, !PT ;  /* 0x00000001110b7812 */ /* 0x000fe400078ec0ff */
[----:B------:R-:W-:-:S04]  /*1bd0*/  LOP3.LUT R0, R0, 0x1, RZ, 0xc0, !PT ;  /* 0x0000000100007812 */ /* 0x000fc800078ec0ff */
[----:B------:R-:W-:-:S04]  /*1be0*/  IADD3 R0, PT, PT, R0, R11, R10 ;  /* 0x0000000b00007210 */ /* 0x000fc80007ffe00a */
[----:B------:R-:W-:-:S13]  /*1bf0*/  ISETP.NE.AND P0, PT, R0, 0x1, PT ;  /* 0x000000010000780c */ /* 0x000fda0003f05270 */
[----:B0-----:R-:W-:Y:S05]  /*1c00*/  @!P0 BRA `(.L_x_54) ;  /* 0x00000000003c8947 */ /* 0x001fea0003800000 */
[----:B------:R-:W-:-:S13]  /*1c10*/  ISETP.NE.AND P0, PT, R0, RZ, PT ;  /* 0x000000ff0000720c */ /* 0x000fda0003f05270 */
[----:B------:R-:W-:Y:S05]  /*1c20*/  @P0 BRA `(.L_x_55) ;  /* 0x0000001c00380947 */ /* 0x000fea0003800000 */
[----:B------:R-:W0:Y:S01]  /*1c30*/  S2R R6, SR_LANEID ;  /* 0x0000000000067919 */ /* 0x000e220000000000 */
[----:B------:R-:W-:Y:S01]  /*1c40*/  IMAD.MOV.U32 R0, RZ, RZ, 0x1 ;  /* 0x00000001ff007424 */ /* 0x000fe200078e00ff */
[----:B------:R-:W-:Y:S01]  /*1c50*/  VOTEU.ANY UR4, UPT, PT ;  /* 0x0000000000047886 */ /* 0x000fe200038e0100 */
[----:B------:R-:W1:Y:S01]  /*1c60*/  LDC.64 R2, c[0x0][0x390] ;  /* 0x0000e400ff027b82 */ /* 0x000e620000000a00 */
[----:B------:R-:W-:-:S07]  /*1c70*/  UFLO.U32 UR4, UR4 ;  /* 0x00000004000472bd */ /* 0x000fce00080e0000 */
[----:B------:R-:W2:Y:S01]  /*1c80*/  REDUX.OR UR5, R0 ;  /* 0x00000000000573c4 */ /* 0x000ea20000004000 */
[----:B------:R-:W-:Y:S02]  /*1c90*/  IMAD R5, R5, 0x19, R4 ;  /* 0x0000001905057824 */ /* 0x000fe400078e0204 */
[----:B--2---:R-:W-:Y:S01]  /*1ca0*/  IMAD.U32 R9, RZ, RZ, UR5 ;  /* 0x00000005ff097e24 */ /* 0x004fe2000f8e00ff */
[----:B0-----:R-:W-:-:S04]  /*1cb0*/  ISETP.EQ.U32.AND P0, PT, R6, UR4, PT ;  /* 0x0000000406007c0c */ /* 0x001fc8000bf02070 */
[----:B------:R-:W0:Y:S09]  /*1cc0*/  LDC.64 R6, c[0x0][0x3a8] ;  /* 0x0000ea00ff067b82 */ /* 0x000e320000000a00 */
[----:B-1----:R-:W-:Y:S04]  /*1cd0*/  @P0 REDG.E.OR.STRONG.GPU desc[UR6][R2.64], R9 ;  /* 0x000000090200098e */ /* 0x002fe8000f12e106 */
[----:B0-----:R-:W-:Y:S01]  /*1ce0*/  STG.E desc[UR6][R6.64], R5 ;  /* 0x0000000506007986 */ /* 0x001fe2000c101906 */
[----:B------:R-:W-:Y:S05]  /*1cf0*/  EXIT ;  /* 0x000000000000794d */ /* 0x000fea0003800000 */
.L_x_54:
[----:B------:R-:W-:Y:S01]  /*1d00*/  LOP3.LUT P0, RZ, R9, 0x1000000, RZ, 0xc0, !PT ;  /* 0x0100000009ff7812 */ /* 0x000fe2000780c0ff */
[----:B------:R-:W-:Y:S01]  /*1d10*/  BSSY.RECONVERGENT B4, `(.L_x_56) ;  /* 0x0000047000047945 */ /* 0x000fe20003800200 */
[----:B------:R-:W-:Y:S02]  /*1d20*/  IMAD.MOV.U32 R16, RZ, RZ, 0x19 ;  /* 0x00000019ff107424 */ /* 0x000fe400078e00ff */
[----:B------:R-:W-:-:S09]  /*1d30*/  IMAD.MOV.U32 R17, RZ, RZ, RZ ;  /* 0x000000ffff117224 */ /* 0x000fd200078e00ff */
[----:B------:R-:W-:Y:S05]  /*1d40*/  @P0 BRA `(.L_x_57) ;  /* 0x00000004000c0947 */ /* 0x000fea0003800000 */
[----:B------:R-:W-:Y:S01]  /*1d50*/  LOP3.LUT P0, RZ, R9, 0x800000, RZ, 0xc0, !PT ;  /* 0x0080000009ff7812 */ /* 0x000fe2000780c0ff */
[----:B------:R-:W-:-:S12]  /*1d60*/  IMAD.MOV.U32 R16, RZ, RZ, 0x18 ;  /* 0x00000018ff107424 */ /* 0x000fd800078e00ff */
        /* <DEDUP_REMOVED lines=63> */
[----:B------:R-:W-:-:S04]  /*2160*/  @!P0 LOP3.LUT P1, RZ, R9, 0x2, RZ, 0xc0, !PT ;  /* 0x0000000209ff8812 */ /* 0x000fc8000782c0ff */
[----:B------:R-:W-:-:S09]  /*2170*/  @!P0 SEL R16, R8, 0x2, !P1 ;  /* 0x0000000208108807 */ /* 0x000fd20004800000 */
.L_x_57:
[----:B------:R-:W-:Y:S05]  /*2180*/  BSYNC.RECONVERGENT B4 ;  /* 0x0000000000047941 */ /* 0x000fea0003800200 */
.L_x_56:
[----:B------:R-:W0:Y:S01]  /*2190*/  S2R R10, SR_LANEID ;  /* 0x00000000000a7919 */ /* 0x000e220000000000 */
[----:B------:R-:W-:Y:S01]  /*21a0*/  IMAD.MOV.U32 R0, RZ, RZ, 0x1 ;  /* 0x00000001ff007424 */ /* 0x000fe200078e00ff */
[----:B------:R-:W1:Y:S01]  /*21b0*/  LDC.64 R4, c[0x0][0x388] ;  /* 0x0000e200ff047b82 */ /* 0x000e620000000a00 */
[----:B------:R-:W-:Y:S01]  /*21c0*/  VOTEU.ANY UR4, UPT, PT ;  /* 0x0000000000047886 */ /* 0x000fe200038e0100 */
[----:B------:R2:W-:Y:S06]  /*21d0*/  STG.E.64 desc[UR6][R2.64], R16 ;  /* 0x0000001002007986 */ /* 0x0005ec000c101b06 */
[----:B------:R-:W3:Y:S01]  /*21e0*/  REDUX.OR UR5, R0 ;  /* 0x00000000000573c4 */ /* 0x000ee20000004000 */
[----:B------:R-:W-:Y:S01]  /*21f0*/  UFLO.U32 UR4, UR4 ;  /* 0x00000004000472bd */ /* 0x000fe200080e0000 */
[----:B---3--:R-:W-:-:S05]  /*2200*/  IMAD.U32 R23, RZ, RZ, UR5 ;  /* 0x00000005ff177e24 */ /* 0x008fca000f8e00ff */
[----:B0-----:R-:W-:-:S13]  /*2210*/  ISETP.EQ.U32.AND P0, PT, R10, UR4, PT ;  /* 0x000000040a007c0c */ /* 0x001fda000bf02070 */
[----:B-1----:R2:W-:Y:S04]  /*2220*/  @P0 REDG.E.OR.STRONG.GPU desc[UR6][R4.64], R23 ;  /* 0x000000170400098e */ /* 0x0025e8000f12e106 */
[----:B------:R-:W3:Y:S04]  /*2230*/  LDG.E.64 R8, desc[UR6][R12.64+0x8] ;  /* 0x000008060c087981 */ /* 0x000ee8000c1e1b00 */
[----:B------:R-:W4:Y:S01]  /*2240*/  LDG.E.64 R6, desc[UR6][R12.64] ;  /* 0x000000060c067981 */ /* 0x000f22000c1e1b00 */
[----:B------:R-:W-:Y:S01]  /*2250*/  BSSY.RELIABLE B4, `(.L_x_58) ;  /* 0x0000013000047945 */ /* 0x000fe20003800100 */
[----:B---3--:R-:W-:-:S04]  /*2260*/  ISETP.GT.U32.AND P1, PT, R8, -0x1, PT ;  /* 0xffffffff0800780c */ /* 0x008fc80003f24070 */
[----:B------:R-:W-:Y:S01]  /*2270*/  ISETP.GT.AND.EX P1, PT, R9, -0x1, PT, P1 ;  /* 0xffffffff0900780c */ /* 0x000fe20003f24310 */
[C---:B----4-:R-:W-:Y:S01]  /*2280*/  VIADD R11, R6.reuse, 0xffffffff ;  /* 0xffffffff060b7836 */ /* 0x050fe20000000000 */
[----:B------:R-:W-:-:S04]  /*2290*/  ISETP.GT.U32.AND P0, PT, R6, -0x1, PT ;  /* 0xffffffff0600780c */ /* 0x000fc80003f04070 */
[----:B------:R-:W-:Y:S02]  /*22a0*/  ISETP.GT.AND.EX P0, PT, R7, -0x1, PT, P0 ;  /* 0xffffffff0700780c */ /* 0x000fe40003f04300 */
[----:B------:R-:W-:-:S04]  /*22b0*/  SHF.L.U32 R11, R0, R11, RZ ;  /* 0x0000000b000b7219 */ /* 0x000fc800000006ff */
[----:B------:R-:W-:Y:S01]  /*22c0*/  SEL R19, R11, RZ, P0 ;  /* 0x000000ff0b137207 */ /* 0x000fe20000000000 */
[----:B--2---:R-:W-:Y:S06]  /*22d0*/  @!P1 BRA `(.L_x_59) ;  /* 0x0000000000289947 */ /* 0x004fec0003800000 */
[----:B------:R-:W-:-:S05]  /*22e0*/  VIADD R9, R8, 0xffffffff ;  /* 0xffffffff08097836 */ /* 0x000fca0000000000 */
[----:B------:R-:W-:-:S04]  /*22f0*/  SHF.L.U32 R2, R0, R9, RZ ;  /* 0x0000000900027219 */ /* 0x000fc800000006ff */
[----:B------:R-:W-:-:S04]  /*2300*/  LOP3.LUT R2, R2, R19, RZ, 0xfc, !PT ;  /* 0x0000001302027212 */ /* 0x000fc800078efcff */
[----:B------:R-:W-:-:S13]  /*2310*/  ISETP.NE.AND P0, PT, R2, R19, PT ;  /* 0x000000130200720c */ /* 0x000fda0003f05270 */
[----:B------:R-:W-:Y:S05]  /*2320*/  @!P0 BREAK.RELIABLE B4 ;  /* 0x0000000000048942 */ /* 0x000fea0003800100 */
[----:B------:R-:W-:Y:S05]  /*2330*/  @!P0 BREAK.RELIABLE B0 ;  /* 0x0000000000008942 */ /* 0x000fea0003800100 */
[----:B------:R-:W-:Y:S05]  /*2340*/  @!P0 BREAK.RELIABLE B1 ;  /* 0x0000000000018942 */ /* 0x000fea0003800100 */
[----:B------:R-:W-:Y:S05]  /*2350*/  @!P0 BREAK.RELIABLE B2 ;  /* 0x0000000000028942 */ /* 0x000fea0003800100 */
[----:B------:R-:W-:Y:S05]  /*2360*/  @!P0 BRA `(.L_x_60) ;  /* 0x0000001400e08947 */ /* 0x000fea0003800000 */
[----:B------:R-:W-:-:S07]  /*2370*/  IMAD.MOV.U32 R19, RZ, RZ, R2 ;  /* 0x000000ffff137224 */ /* 0x000fce00078e0002 */
.L_x_59:
[----:B------:R-:W-:Y:S05]  /*2380*/  BSYNC.RELIABLE B4 ;  /* 0x0000000000047941 */ /* 0x000fea0003800100 */
.L_x_58:
[----:B------:R-:W2:Y:S01]  /*2390*/  LDG.E.64 R2, desc[UR6][R12.64+0x10] ;  /* 0x000010060c027981 */ /* 0x000ea2000c1e1b00 */
[----:B------:R-:W-:Y:S01]  /*23a0*/  BSSY.RELIABLE B5, `(.L_x_61) ;  /* 0x000000d000057945 */ /* 0x000fe20003800100 */
[----:B--2---:R-:W-:-:S13]  /*23b0*/  ISETP.GE.AND P0, PT, R3, RZ, PT ;  /* 0x000000ff0300720c */ /* 0x004fda0003f06270 */
[----:B------:R-:W-:Y:S05]  /*23c0*/  @!P0 BRA `(.L_x_62) ;  /* 0x0000000000288947 */ /* 0x000fea0003800000 */
        /* <DEDUP_REMOVED lines=10> */
.L_x_62:
[----:B------:R-:W-:Y:S05]  /*2470*/  BSYNC.RELIABLE B5 ;  /* 0x0000000000057941 */ /* 0x000fea0003800100 */
.L_x_61:
        /* <DEDUP_REMOVED lines=14> */
.L_x_64:
[----:B------:R-:W-:Y:S05]  /*2560*/  BSYNC.RELIABLE B5 ;  /* 0x0000000000057941 */ /* 0x000fea0003800100 */
.L_x_63:
        /* <DEDUP_REMOVED lines=14> */
.L_x_66:
[----:B------:R-:W-:Y:S05]  /*2650*/  BSYNC.RELIABLE B5 ;  /* 0x0000000000057941 */ /* 0x000fea0003800100 */
.L_x_65:
        /* <DEDUP_REMOVED lines=14> */
.L_x_68:
[----:B------:R-:W-:Y:S05]  /*2740*/  BSYNC.RELIABLE B5 ;  /* 0x0000000000057941 */ /* 0x000fea0003800100 */
.L_x_67:
        /* <DEDUP_REMOVED lines=14> */
.L_x_70:
[----:B------:R-:W-:Y:S05]  /*2830*/  BSYNC.RELIABLE B5 ;  /* 0x0000000000057941 */ /* 0x000fea0003800100 */
.L_x_69:
        /* <DEDUP_REMOVED lines=14> */
.L_x_72:
[----:B------:R-:W-:Y:S05]  /*2920*/  BSYNC.RELIABLE B5 ;  /* 0x0000000000057941 */ /* 0x000fea0003800100 */
.L_x_71:
        /* <DEDUP_REMOVED lines=14> */
.L_x_74:
[----:B------:R-:W-:Y:S05]  /*2a10*/  BSYNC.RELIABLE B5 ;  /* 0x0000000000057941 */ /* 0x000fea0003800100 */
.L_x_73:
        /* <DEDUP_REMOVED lines=14> */
.L_x_76:
[----:B------:R-:W-:Y:S05]  /*2b00*/  BSYNC.RELIABLE B5 ;  /* 0x0000000000057941 */ /* 0x000fea0003800100 */
.L_x_75:
        /* <DEDUP_REMOVED lines=14> */
.L_x_78:
[----:B------:R-:W-:Y:S05]  /*2bf0*/  BSYNC.RELIABLE B5 ;  /* 0x0000000000057941 */ /* 0x000fea0003800100 */
.L_x_77:
        /* <DEDUP_REMOVED lines=14> */
.L_x_80:
[----:B------:R-:W-:Y:S05]  /*2ce0*/  BSYNC.RELIABLE B5 ;  /* 0x0000000000057941 */ /* 0x000fea0003800100 */
.L_x_79:
        /* <DEDUP_REMOVED lines=14> */
.L_x_82:
[----:B------:R-:W-:Y:S05]  /*2dd0*/  BSYNC.RELIABLE B5 ;  /* 0x0000000000057941 */ /* 0x000fea0003800100 */
.L_x_81:
        /* <DEDUP_REMOVED lines=14> */
.L_x_84:
[----:B------:R-:W-:Y:S05]  /*2ec0*/  BSYNC.RELIABLE B5 ;  /* 0x0000000000057941 */ /* 0x000fea0003800100 */
.L_x_83:
        /* <DEDUP_REMOVED lines=14> */
.L_x_86:
[----:B------:R-:W-:Y:S05]  /*2fb0*/  BSYNC.RELIABLE B5 ;  /* 0x0000000000057941 */ /* 0x000fea0003800100 */
.L_x_85:
        /* <DEDUP_REMOVED lines=14> */
.L_x_88:
[----:B------:R-:W-:Y:S05]  /*30a0*/  BSYNC.RELIABLE B5 ;  /* 0x0000000000057941 */ /* 0x000fea0003800100 */
.L_x_87:
        /* <DEDUP_REMOVED lines=14> */
.L_x_90:
[----:B------:R-:W-:Y:S05]  /*3190*/  BSYNC.RELIABLE B5 ;  /* 0x0000000000057941 */ /* 0x000fea0003800100 */
.L_x_89:
        /* <DEDUP_REMOVED lines=14> */
.L_x_92:
[----:B------:R-:W-:Y:S05]  /*3280*/  BSYNC.RELIABLE B5 ;  /* 0x0000000000057941 */ /* 0x000fea0003800100 */
.L_x_91:
        /* <DEDUP_REMOVED lines=14> */
.L_x_94:
[----:B------:R-:W-:Y:S05]  /*3370*/  BSYNC.RELIABLE B5 ;  /* 0x0000000000057941 */ /* 0x000fea0003800100 */
.L_x_93:
        /* <DEDUP_REMOVED lines=14> */
.L_x_96:
[----:B------:R-:W-:Y:S05]  /*3460*/  BSYNC.RELIABLE B5 ;  /* 0x0000000000057941 */ /* 0x000fea0003800100 */
.L_x_95:
        /* <DEDUP_REMOVED lines=14> */
.L_x_98:
[----:B------:R-:W-:Y:S05]  /*3550*/  BSYNC.RELIABLE B5 ;  /* 0x0000000000057941 */ /* 0x000fea0003800100 */
.L_x_97:
        /* <DEDUP_REMOVED lines=14> */
.L_x_100:
[----:B------:R-:W-:Y:S05]  /*3640*/  BSYNC.RELIABLE B5 ;  /* 0x0000000000057941 */ /* 0x000fea0003800100 */
.L_x_99:
        /* <DEDUP_REMOVED lines=14> */
.L_x_102:
[----:B------:R-:W-:Y:S05]  /*3730*/  BSYNC.RELIABLE B5 ;  /* 0x0000000000057941 */ /* 0x000fea0003800100 */
.L_x_101:
        /* <DEDUP_REMOVED lines=14> */
.L_x_104:
[----:B------:R-:W-:Y:S05]  /*3820*/  BSYNC.RELIABLE B5 ;  /* 0x0000000000057941 */ /* 0x000fea0003800100 */
.L_x_103:
[----:B------:R-:W2:Y:S01]  /*3830*/  LDG.E.64 R2, desc[UR6][R12.64+0x340] ;  /* 0x000340060c027981 */ /* 0x000ea2000c1e1b00 */
[----:B------:R-:W-:Y:S02]  /*3840*/  IMAD.MOV.U32 R5, RZ, RZ, 0x5 ;  /* 0x00000005ff057424 */ /* 0x000fe400078e00ff */
[----:B------:R-:W-:Y:S01]  /*3850*/  IMAD.MOV.U32 R4, RZ, RZ, 0x5 ;  /* 0x00000005ff047424 */ /* 0x000fe200078e00ff */
        /* <DEDUP_REMOVED lines=9> */
[----:B------:R-:W-:Y:S05]  /*38f0*/  @!P0 BRA `(.L_x_60) ;  /* 0x00000000007c8947 */ /* 0x000fea0003800000 */
[----:B------:R-:W-:-:S07]  /*3900*/  IMAD.MOV.U32 R19, RZ, RZ, R2 ;  /* 0x000000ffff137224 */ /* 0x000fce00078e0002 */
.L_x_55:
[----:B------:R-:W-:Y:S05]  /*3910*/  BSYNC.RELIABLE B0 ;  /* 0x0000000000007941 */ /* 0x000fea0003800100 */
.L_x_53:
[----:B------:R-:W-:-:S04]  /*3920*/  IMAD.WIDE R2, R5, 0xc8, R14 ;  /* 0x000000c805027825 */ /* 0x000fc800078e020e */
[----:B------:R-:W-:-:S04]  /*3930*/  IMAD.IADD R7, R21, 0x1, R4 ;  /* 0x0000000115077824 */ /* 0x000fc800078e0204 */
[----:B------:R-:W-:-:S06]  /*3940*/  IMAD.WIDE R2, R7, 0x8, R2 ;  /* 0x0000000807027825 */ /* 0x000fcc00078e0202 */
[----:B------:R-:W2:Y:S02]  /*3950*/  LDG.E.64 R2, desc[UR6][R2.64] ;  /* 0x0000000602027981 */ /* 0x000ea4000c1e1b00 */
[----:B--2---:R-:W-:-:S04]  /*3960*/  ISETP.NE.U32.AND P0, PT, R2, RZ, PT ;  /* 0x000000ff0200720c */ /* 0x004fc80003f05070 */
[----:B------:R-:W-:-:S13]  /*3970*/  ISETP.NE.AND.EX P0, PT, R3, -0x80000000, PT, P0 ;  /* 0x800000000300780c */ /* 0x000fda0003f05300 */
[----:B------:R-:W-:Y:S05]  /*3980*/  @!P0 BRA `(.L_x_105) ;  /* 0x0000000000248947 */ /* 0x000fea0003800000 */
.L_x_52:
[----:B------:R-:W-:Y:S05]  /*3990*/  BSYNC.RELIABLE B1 ;  /* 0x0000000000017941 */ /* 0x000fea0003800100 */
.L_x_51:
[C---:B------:R-:W-:Y:S01]  /*39a0*/  ISETP.GE.AND P0, PT, R4.reuse, 0x4, PT ;  /* 0x000000040400780c */ /* 0x040fe20003f06270 */
[----:B------:R-:W-:-:S12]  /*39b0*/  VIADD R4, R4, 0x1 ;  /* 0x0000000104047836 */ /* 0x000fd80000000000 */
[----:B------:R-:W-:Y:S05]  /*39c0*/  @!P0 BRA `(.L_x_106) ;  /* 0xffffffdc00448947 */ /* 0x000fea000383ffff */
[----:B------:R-:W-:Y:S05]  /*39d0*/  BSYNC.RELIABLE B2 ;  /* 0x0000000000027941 */ /* 0x000fea0003800100 */
.L_x_50:
[C---:B------:R-:W-:Y:S01]  /*39e0*/  ISETP.GE.AND P0, PT, R5.reuse, 0x4, PT ;  /* 0x000000040500780c */ /* 0x040fe20003f06270 */
[----:B------:R-:W-:-:S12]  /*39f0*/  VIADD R5, R5, 0x1 ;  /* 0x0000000105057836 */ /* 0x000fd80000000000 */
[----:B------:R-:W-:Y:S05]  /*3a00*/  @!P0 BRA `(.L_x_107) ;  /* 0xffffffdc002c8947 */ /* 0x000fea000383ffff */
[----:B------:R-:W-:Y:S05]  /*3a10*/  EXIT ;  /* 0x000000000000794d */ /* 0x000fea0003800000 */
.L_x_105:
        /* <DEDUP_REMOVED lines=13> */
.L_x_60:
[----:B------:R-:W-:Y:S05]  /*3af0*/  BSYNC.RECONVERGENT B3 ;  /* 0x0000000000037941 */ /* 0x000fea0003800200 */
.L_x_49:
[----:B------:R-:W0:Y:S08]  /*3b00*/  REDUX.OR UR5, R0 ;  /* 0x00000000000573c4 */ /* 0x000e300000004000 */
[----:B------:R-:W1:Y:S01]  /*3b10*/  LDC.64 R2, c[0x0][0x390] ;  /* 0x0000e400ff027b82 */ /* 0x000e620000000a00 */
[----:B------:R-:W-:Y:S02]  /*3b20*/  VOTEU.ANY UR4, UPT, PT ;  /* 0x0000000000047886 */ /* 0x000fe400038e0100 */
[----:B------:R-:W-:-:S06]  /*3b30*/  UFLO.U32 UR4, UR4 ;  /* 0x00000004000472bd */ /* 0x000fcc00080e0000 */
[----:B------:R-:W-:Y:S01]  /*3b40*/  ISETP.EQ.U32.AND P0, PT, R10, UR4, PT ;  /* 0x000000040a007c0c */ /* 0x000fe2000bf02070 */
[----:B0-----:R-:W-:-:S12]  /*3b50*/  IMAD.U32 R5, RZ, RZ, UR5 ;  /* 0x00000005ff057e24 */ /* 0x001fd8000f8e00ff */
[----:B-1----:R-:W-:Y:S01]  /*3b60*/  @P0 REDG.E.OR.STRONG.GPU desc[UR6][R2.64], R5 ;  /* 0x000000050200098e */ /* 0x002fe2000f12e106 */
[----:B------:R-:W-:Y:S05]  /*3b70*/  EXIT ;  /* 0x000000000000794d */ /* 0x000fea0003800000 */
.L_x_2:
[----:B------:R-:W4:Y:S01]  /*3b80*/  S2R R14, SR_LANEID ;  /* 0x00000000000e7919 */ /* 0x000f220000000000 */
[----:B------:R-:W-:Y:S01]  /*3b90*/  VOTEU.ANY UR4, UPT, PT ;  /* 0x0000000000047886 */ /* 0x000fe200038e0100 */
[----:B------:R-:W5:Y:S01]  /*3ba0*/  REDUX.OR UR5, R20 ;  /* 0x00000000140573c4 */ /* 0x000f620000004000 */
[----:B------:R-:W-:-:S07]  /*3bb0*/  UFLO.U32 UR4, UR4 ;  /* 0x00000004000472bd */ /* 0x000fce00080e0000 */
[----:B------:R-:W0:Y:S01]  /*3bc0*/  LDC.64 R12, c[0x0][0x390] ;  /* 0x0000e400ff0c7b82 */ /* 0x000e220000000a00 */
[----:B------:R-:W-:Y:S02]  /*3bd0*/  IMAD.IADD R17, R16, 0x1, R17 ;  /* 0x0000000110117824 */ /* 0x000fe400078e0211 */
[----:B-----5:R-:W-:Y:S01]  /*3be0*/  IMAD.U32 R19, RZ, RZ, UR5 ;  /* 0x00000005ff137e24 */ /* 0x020fe2000f8e00ff */
[----:B----4-:R-:W-:-:S04]  /*3bf0*/  ISETP.EQ.U32.AND P0, PT, R14, UR4, PT ;  /* 0x000000040e007c0c */ /* 0x010fc8000bf02070 */
[----:B------:R-:W4:Y:S09]  /*3c00*/  LDC.64 R14, c[0x0][0x3a0] ;  /* 0x0000e800ff0e7b82 */ /* 0x000f320000000a00 */
[----:B0-----:R-:W-:Y:S04]  /*3c10*/  @P0 REDG.E.OR.STRONG.GPU desc[UR6][R12.64], R19 ;  /* 0x000000130c00098e */ /* 0x001fe8000f12e106 */
[----:B----4-:R-:W-:Y:S01]  /*3c20*/  STG.E desc[UR6][R14.64], R17 ;  /* 0x000000110e007986 */ /* 0x010fe2000c101906 */
[----:B------:R-:W-:Y:S05]  /*3c30*/  EXIT ;  /* 0x000000000000794d */ /* 0x000fea0003800000 */
.L_x_108:
[----:B------:R-:W-:-:S00]  /*3c40*/  BRA `(.L_x_108) ;  /* 0xfffffffc00fc7947 */ /* 0x000fc0000383ffff */
[----:B------:R-:W-:-:S00]  /*3c50*/  NOP ;  /* 0x0000000000007918 */ /* 0x000fc00000000000 */
        /* <DEDUP_REMOVED lines=10> */
.L_x_323:


//--------------------- .text._Z16kernel_col_checkPA25_A25_xPbS2_S2_PiS3_ --------------------------
	.section	.text._Z16kernel_col_checkPA25_A25_xPbS2_S2_PiS3_,"ax",@progbits
	.align	128
        .global         _Z16kernel_col_checkPA25_A25_xPbS2_S2_PiS3_
        .type           _Z16kernel_col_checkPA25_A25_xPbS2_S2_PiS3_,@function
        .size           _Z16kernel_col_checkPA25_A25_xPbS2_S2_PiS3_,(.L_x_324 - _Z16kernel_col_checkPA25_A25_xPbS2_S2_PiS3_)
        .other          _Z16kernel_col_checkPA25_A25_xPbS2_S2_PiS3_,@"STO_CUDA_ENTRY STV_DEFAULT"
_Z16kernel_col_checkPA25_A25_xPbS2_S2_PiS3_:
.text._Z16kernel_col_checkPA25_A25_xPbS2_S2_PiS3_:
[----:B------:R-:W-:Y:S01]  /*0000*/  LDC R1, c[0x0][0x37c] ;  /* 0x0000df00ff017b82 */ /* 0x000fe20000000800 */
[----:B------:R-:W0:Y:S07]  /*0010*/  S2R R19, SR_TID.X ;  /* 0x0000000000137919 */ /* 0x000e2e0000002100 */
[----:B------:R-:W0:Y:S01]  /*0020*/  LDC.64 R14, c[0x0][0x380] ;  /* 0x0000e000ff0e7b82 */ /* 0x000e220000000a00 */
[----:B------:R-:W1:Y:S01]  /*0030*/  LDCU.64 UR6, c[0x0][0x358] ;  /* 0x00006b00ff0677ac */ /* 0x000e620008000a00 */
[----:B0-----:R-:W-:-:S05]  /*0040*/  IMAD.WIDE.U32 R14, R19, 0x8, R14 ;  /* 0x00000008130e7825 */ /* 0x001fca00078e000e */
[----:B-1----:R-:W2:Y:S04]  /*0050*/  LDG.E.64 R2, desc[UR6][R14.64+0xc8] ;  /* 0x0000c8060e027981 */ /* 0x002ea8000c1e1b00 */
        /* <DEDUP_REMOVED lines=13> */
[----:B------:R-:W-:-:S03]  /*0130*/  IMAD.MOV.U32 R20, RZ, RZ, 0x19 ;  /* 0x00000019ff147424 */ /* 0x000fc600078e00ff */
[----:B------:R-:W-:-:S04]  /*0140*/  SHF.L.U32 R0, R18, R3, RZ ;  /* 0x0000000312007219 */ /* 0x000fc800000006ff */
[----:B------:R-:W-:-:S04]  /*0150*/  LOP3.LUT R0, R0, R13, RZ, 0xfc, !PT ;  /* 0x0000000d00007212 */ /* 0x000fc800078efcff */
[----:B------:R-:W-:-:S13]  /*0160*/  ISETP.NE.AND P0, PT, R0, R13, PT ;  /* 0x0000000d0000720c */ /* 0x000fda0003f05270 */
[----:B------:R-:W-:Y:S05]  /*0170*/  @!P0 BRA `(.L_x_111) ;  /* 0x0000003400608947 */ /* 0x000fea0003800000 */
[----:B------:R-:W-:-:S07]  /*0180*/  IMAD.MOV.U32 R13, RZ, RZ, R0 ;  /* 0x000000ffff0d7224 */ /* 0x000fce00078e0000 */
.L_x_110:
[----:B------:R0:W-:Y:S05]  /*0190*/  BMOV.32 B0, R12 ;  /* 0x0000000c00007356 */ /* 0x0001ea0000000000 */
[----:B------:R-:W-:Y:S05]  /*01a0*/  BSYNC.RECONVERGENT B0 ;  /* 0x0000000000007941 */ /* 0x000fea0003800200 */
.L_x_109:
[----:B------:R-:W2:Y:S01]  /*01b0*/  LDG.E.64 R2, desc[UR6][R14.64+0x190] ;  /* 0x000190060e027981 */ /* 0x000ea2000c1e1b00 */
[----:B------:R-:W-:Y:S04]  /*01c0*/  BSSY.RECONVERGENT B0, `(.L_x_112) ;  /* 0x000000c000007945 */ /* 0x000fe80003800200 */
[----:B------:R-:W1:Y:S05]  /*01d0*/  BMOV.32.CLEAR R11, B0 ;  /* 0x00000000000b7355 */ /* 0x000e6a0000100000 */
[----:B--2---:R-:W-:-:S13]  /*01e0*/  ISETP.GE.AND P0, PT, R3, RZ, PT ;  /* 0x000000ff0300720c */ /* 0x004fda0003f06270 */
[----:B-1----:R-:W-:Y:S05]  /*01f0*/  @!P0 BRA `(.L_x_113) ;  /* 0x00000000001c8947 */ /* 0x002fea0003800000 */
[----:B------:R-:W-:Y:S02]  /*0200*/  VIADD R3, R2, 0xffffffff ;  /* 0xffffffff02037836 */ /* 0x000fe40000000000 */
[----:B------:R-:W-:-:S03]  /*0210*/  IMAD.MOV.U32 R20, RZ, RZ, 0x32 ;  /* 0x00000032ff147424 */ /* 0x000fc600078e00ff */
[----:B------:R-:W-:-:S04]  /*0220*/  SHF.L.U32 R0, R18, R3, RZ ;  /* 0x0000000312007219 */ /* 0x000fc800000006ff */
[----:B------:R-:W-:-:S04]  /*0230*/  LOP3.LUT R0, R0, R13, RZ, 0xfc, !PT ;  /* 0x0000000d00007212 */ /* 0x000fc800078efcff */
[----:B------:R-:W-:-:S13]  /*0240*/  ISETP.NE.AND P0, PT, R0, R13, PT ;  /* 0x0000000d0000720c */ /* 0x000fda0003f05270 */
[----:B------:R-:W-:Y:S05]  /*0250*/  @!P0 BRA `(.L_x_111) ;  /* 0x0000003400288947 */ /* 0x000fea0003800000 */
[----:B------:R-:W-:-:S07]  /*0260*/  IMAD.MOV.U32 R13, RZ, RZ, R0 ;  /* 0x000000ffff0d7224 */ /* 0x000fce00078e0000 */
.L_x_113:
[----:B------:R1:W-:Y:S05]  /*0270*/  BMOV.32 B0, R11 ;  /* 0x0000000b00007356 */ /* 0x0003ea0000000000 */
[----:B------:R-:W-:Y:S05]  /*0280*/  BSYNC.RECONVERGENT B0 ;  /* 0x0000000000007941 */ /* 0x000fea0003800200 */
.L_x_112:
[----:B------:R-:W2:Y:S01]  /*0290*/  LDG.E.64 R2, desc[UR6][R14.64+0x258] ;  /* 0x000258060e027981 */ /* 0x000ea2000c1e1b00 */
[----:B------:R-:W-:Y:S04]  /*02a0*/  BSSY.RECONVERGENT B0, `(.L_x_114) ;  /* 0x000000c000007945 */ /* 0x000fe80003800200 */
[----:B------:R-:W3:Y:S05]  /*02b0*/  BMOV.32.CLEAR R10, B0 ;  /* 0x00000000000a7355 */ /* 0x000eea0000100000 */
[----:B--2---:R-:W-:-:S13]  /*02c0*/  ISETP.GE.AND P0, PT, R3, RZ, PT ;  /* 0x000000ff0300720c */ /* 0x004fda0003f06270 */
[----:B---3--:R-:W-:Y:S05]  /*02d0*/  @!P0 BRA `(.L_x_115) ;  /* 0x00000000001c8947 */ /* 0x008fea0003800000 */
[----:B------:R-:W-:Y:S02]  /*02e0*/  VIADD R3, R2, 0xffffffff ;  /* 0xffffffff02037836 */ /* 0x000fe40000000000 */
[----:B------:R-:W-:-:S03]  /*02f0*/  IMAD.MOV.U32 R20, RZ, RZ, 0x4b ;  /* 0x0000004bff147424 */ /* 0x000fc600078e00ff */
[----:B------:R-:W-:-:S04]  /*0300*/  SHF.L.U32 R0, R18, R3, RZ ;  /* 0x0000000312007219 */ /* 0x000fc800000006ff */
[----:B------:R-:W-:-:S04]  /*0310*/  LOP3.LUT R0, R0, R13, RZ, 0xfc, !PT ;  /* 0x0000000d00007212 */ /* 0x000fc800078efcff */
[----:B------:R-:W-:-:S13]  /*0320*/  ISETP.NE.AND P0, PT, R0, R13, PT ;  /* 0x0000000d0000720c */ /* 0x000fda0003f05270 */
[----:B------:R-:W-:Y:S05]  /*0330*/  @!P0 BRA `(.L_x_111) ;  /* 0x0000003000f08947 */ /* 0x000fea0003800000 */
[----:B------:R-:W-:-:S07]  /*0340*/  IMAD.MOV.U32 R13, RZ, RZ, R0 ;  /* 0x000000ffff0d7224 */ /* 0x000fce00078e0000 */
.L_x_115:
[----:B------:R2:W-:Y:S05]  /*0350*/  BMOV.32 B0, R10 ;  /* 0x0000000a00007356 */ /* 0x0005ea0000000000 */
[----:B------:R-:W-:Y:S05]  /*0360*/  BSYNC.RECONVERGENT B0 ;  /* 0x0000000000007941 */ /* 0x000fea0003800200 */
.L_x_114:
[----:B------:R-:W3:Y:S01]  /*0370*/  LDG.E.64 R2, desc[UR6][R14.64+0x320] ;  /* 0x000320060e027981 */ /* 0x000ee2000c1e1b00 */
[----:B------:R-:W-:Y:S04]  /*0380*/  BSSY.RECONVERGENT B0, `(.L_x_116) ;  /* 0x000000c000007945 */ /* 0x000fe80003800200 */
[----:B------:R-:W4:Y:S05]  /*0390*/  BMOV.32.CLEAR R9, B0 ;  /* 0x0000000000097355 */ /* 0x000f2a0000100000 */
[----:B---3--:R-:W-:-:S13]  /*03a0*/  ISETP.GE.AND P0, PT, R3, RZ, PT ;  /* 0x000000ff0300720c */ /* 0x008fda0003f06270 */
[----:B----4-:R-:W-:Y:S05]  /*03b0*/  @!P0 BRA `(.L_x_117) ;  /* 0x00000000001c8947 */ /* 0x010fea0003800000 */
[----:B------:R-:W-:Y:S02]  /*03c0*/  VIADD R3, R2, 0xffffffff ;  /* 0xffffffff02037836 */ /* 0x000fe40000000000 */
[----:B------:R-:W-:-:S03]  /*03d0*/  IMAD.MOV.U32 R20, RZ, RZ, 0x64 ;  /* 0x00000064ff147424 */ /* 0x000fc600078e00ff */
[----:B------:R-:W-:-:S04]  /*03e0*/  SHF.L.U32 R0, R18, R3, RZ ;  /* 0x0000000312007219 */ /* 0x000fc800000006ff */
[----:B------:R-:W-:-:S04]  /*03f0*/  LOP3.LUT R0, R0, R13, RZ, 0xfc, !PT ;  /* 0x0000000d00007212 */ /* 0x000fc800078efcff */
[----:B------:R-:W-:-:S13]  /*0400*/  ISETP.NE.AND P0, PT, R0, R13, PT ;  /* 0x0000000d0000720c */ /* 0x000fda0003f05270 */
[----:B------:R-:W-:Y:S05]  /*0410*/  @!P0 BRA `(.L_x_111) ;  /* 0x0000003000b88947 */ /* 0x000fea0003800000 */
[----:B------:R-:W-:-:S07]  /*0420*/  IMAD.MOV.U32 R13, RZ, RZ, R0 ;  /* 0x000000ffff0d7224 */ /* 0x000fce00078e0000 */
.L_x_117:
[----:B------:R3:W-:Y:S05]  /*0430*/  BMOV.32 B0, R9 ;  /* 0x0000000900007356 */ /* 0x0007ea0000000000 */
[----:B------:R-:W-:Y:S05]  /*0440*/  BSYNC.RECONVERGENT B0 ;  /* 0x0000000000007941 */ /* 0x000fea0003800200 */
.L_x_116:
[----:B------:R-:W4:Y:S01]  /*0450*/  LDG.E.64 R2, desc[UR6][R14.64+0x3e8] ;  /* 0x0003e8060e027981 */ /* 0x000f22000c1e1b00 */
[----:B------:R-:W-:Y:S04]  /*0460*/  BSSY.RECONVERGENT B0, `(.L_x_118) ;  /* 0x000000c000007945 */ /* 0x000fe80003800200 */
[----:B------:R-:W0:Y:S05]  /*0470*/  BMOV.32.CLEAR R8, B0 ;  /* 0x0000000000087355 */ /* 0x000e2a0000100000 */
[----:B----4-:R-:W-:-:S13]  /*0480*/  ISETP.GE.AND P0, PT, R3, RZ, PT ;  /* 0x000000ff0300720c */ /* 0x010fda0003f06270 */
[----:B0-----:R-:W-:Y:S05]  /*0490*/  @!P0 BRA `(.L_x_119) ;  /* 0x00000000001c8947 */ /* 0x001fea0003800000 */
[----:B------:R-:W-:Y:S02]  /*04a0*/  VIADD R3, R2, 0xffffffff ;  /* 0xffffffff02037836 */ /* 0x000fe40000000000 */
[----:B------:R-:W-:-:S03]  /*04b0*/  IMAD.MOV.U32 R20, RZ, RZ, 0x7d ;  /* 0x0000007dff147424 */ /* 0x000fc600078e00ff */
[----:B------:R-:W-:-:S04]  /*04c0*/  SHF.L.U32 R0, R18, R3, RZ ;  /* 0x0000000312007219 */ /* 0x000fc800000006ff */
[----:B------:R-:W-:-:S04]  /*04d0*/  LOP3.LUT R0, R0, R13, RZ, 0xfc, !PT ;  /* 0x0000000d00007212 */ /* 0x000fc800078efcff */
[----:B------:R-:W-:-:S13]  /*04e0*/  ISETP.NE.AND P0, PT, R0, R13, PT ;  /* 0x0000000d0000720c */ /* 0x000fda0003f05270 */
[----:B------:R-:W-:Y:S05]  /*04f0*/  @!P0 BRA `(.L_x_111) ;  /* 0x0000003000808947 */ /* 0x000fea0003800000 */
[----:B------:R-:W-:-:S07]  /*0500*/  IMAD.MOV.U32 R13, RZ, RZ, R0 ;  /* 0x000000ffff0d7224 */ /* 0x000fce00078e0000 */
.L_x_119:
[----:B------:R0:W-:Y:S05]  /*0510*/  BMOV.32 B0, R8 ;  /* 0x0000000800007356 */ /* 0x0001ea0000000000 */
[----:B------:R-:W-:Y:S05]  /*0520*/  BSYNC.RECONVERGENT B0 ;  /* 0x0000000000007941 */ /* 0x000fea0003800200 */
.L_x_118:
        /* <DEDUP_REMOVED lines=12> */
.L_x_121:
[----:B------:R0:W-:Y:S05]  /*05f0*/  BMOV.32 B0, R7 ;  /* 0x0000000700007356 */ /* 0x0001ea0000000000 */
[----:B------:R-:W-:Y:S05]  /*0600*/  BSYNC.RECONVERGENT B0 ;  /* 0x0000000000007941 */ /* 0x000fea0003800200 */
.L_x_120:
        /* <DEDUP_REMOVED lines=12> */
.L_x_123:
[----:B------:R0:W-:Y:S05]  /*06d0*/  BMOV.32 B0, R6 ;  /* 0x0000000600007356 */ /* 0x0001ea0000000000 */
[----:B------:R-:W-:Y:S05]  /*06e0*/  BSYNC.RECONVERGENT B0 ;  /* 0x0000000000007941 */ /* 0x000fea0003800200 */
.L_x_122:
        /* <DEDUP_REMOVED lines=12> */
.L_x_125:
[----:B------:R0:W-:Y:S05]  /*07b0*/  BMOV.32 B0, R5 ;  /* 0x0000000500007356 */ /* 0x0001ea0000000000 */
[----:B------:R-:W-:Y:S05]  /*07c0*/  BSYNC.RECONVERGENT B0 ;  /* 0x0000000000007941 */ /* 0x000fea0003800200 */
.L_x_124:
        /* <DEDUP_REMOVED lines=12> */
.L_x_127:
[----:B------:R0:W-:Y:S05]  /*0890*/  BMOV.32 B0, R4 ;  /* 0x0000000400007356 */ /* 0x0001ea0000000000 */
[----:B------:R-:W-:Y:S05]  /*08a0*/  BSYNC.RECONVERGENT B0 ;  /* 0x0000000000007941 */ /* 0x000fea0003800200 */
.L_x_126:
        /* <DEDUP_REMOVED lines=12> */
.L_x_129:
[----:B------:R0:W-:Y:S05]  /*0970*/  BMOV.32 B0, R3 ;  /* 0x0000000300007356 */ /* 0x0001ea0000000000 */
[----:B------:R-:W-:Y:S05]  /*0980*/  BSYNC.RECONVERGENT B0 ;  /* 0x0000000000007941 */ /* 0x000fea0003800200 */
.L_x_128:
        /* <DEDUP_REMOVED lines=12> */
.L_x_131:
[----:B------:R0:W-:Y:S05]  /*0a50*/  BMOV.32 B0, R2 ;  /* 0x0000000200007356 */ /* 0x0001ea0000000000 */
[----:B------:R-:W-:Y:S05]  /*0a60*/  BSYNC.RECONVERGENT B0 ;  /* 0x0000000000007941 */ /* 0x000fea0003800200 */
.L_x_130:
        /* <DEDUP_REMOVED lines=12> */
.L_x_133:
[----:B------:R0:W-:Y:S05]  /*0b30*/  BMOV.32 B0, R0 ;  /* 0x0000000000007356 */ /* 0x0001ea0000000000 */
[----:B------:R-:W-:Y:S05]  /*0b40*/  BSYNC.RECONVERGENT B0 ;  /* 0x0000000000007941 */ /* 0x000fea0003800200 */
.L_x_132:
[----:B------:R-:W4:Y:S01]  /*0b50*/  LDG.E.64 R16, desc[UR6][R14.64+0xa28] ;  /* 0x000a28060e107981 */ /* 0x000f22000c1e1b00 */
[----:B------:R-:W-:Y:S01]  /*0b60*/  BSSY.RECONVERGENT B0, `(.L_x_134) ;  /* 0x000000a000007945 */ /* 0x000fe20003800200 */
[----:B----4-:R-:W-:-:S13]  /*0b70*/  ISETP.GE.AND P0, PT, R17, RZ, PT ;  /* 0x000000ff1100720c */ /* 0x010fda0003f06270 */
[----:B------:R-:W-:Y:S05]  /*0b80*/  @!P0 BRA `(.L_x_135) ;  /* 0x00000000001c8947 */ /* 0x000fea0003800000 */
[----:B------:R-:W-:Y:S02]  /*0b90*/  VIADD R17, R16, 0xffffffff ;  /* 0xffffffff10117836 */ /* 0x000fe40000000000 */
[----:B------:R-:W-:-:S03]  /*0ba0*/  IMAD.MOV.U32 R20, RZ, RZ, 0x145 ;  /* 0x00000145ff147424 */ /* 0x000fc600078e00ff */
[----:B------:R-:W-:-:S04]  /*0bb0*/  SHF.L.U32 R16, R18, R17, RZ ;  /* 0x0000001112107219 */ /* 0x000fc800000006ff */
[----:B------:R-:W-:-:S04]  /*0bc0*/  LOP3.LUT R16, R16, R13, RZ, 0xfc, !PT ;  /* 0x0000000d10107212 */ /* 0x000fc800078efcff */
[----:B------:R-:W-:-:S13]  /*0bd0*/  ISETP.NE.AND P0, PT, R16, R13, PT ;  /* 0x0000000d1000720c */ /* 0x000fda0003f05270 */
[----:B------:R-:W-:Y:S05]  /*0be0*/  @!P0 BRA `(.L_x_111) ;  /* 0x0000002800c48947 */ /* 0x000fea0003800000 */
[----:B------:R-:W-:-:S07]  /*0bf0*/  IMAD.MOV.U32 R13, RZ, RZ, R16 ;  /* 0x000000ffff0d7224 */ /* 0x000fce00078e0010 */
.L_x_135:
[----:B------:R-:W-:Y:S05]  /*0c00*/  BSYNC.RECONVERGENT B0 ;  /* 0x0000000000007941 */ /* 0x000fea0003800200 */
.L_x_134:
        /* <DEDUP_REMOVED lines=11> */
.L_x_137:
[----:B------:R-:W-:Y:S05]  /*0cc0*/  BSYNC.RECONVERGENT B1 ;  /* 0x0000000000017941 */ /* 0x000fea0003800200 */
.L_x_136:
        /* <DEDUP_REMOVED lines=11> */
.L_x_139:
[----:B------:R-:W-:Y:S05]  /*0d80*/  BSYNC.RECONVERGENT B2 ;  /* 0x0000000000027941 */ /* 0x000fea0003800200 */
.L_x_138:
        /* <DEDUP_REMOVED lines=11> */
.L_x_141:
[----:B------:R-:W-:Y:S05]  /*0e40*/  BSYNC.RECONVERGENT B3 ;  /* 0x0000000000037941 */ /* 0x000fea0003800200 */
.L_x_140:
        /* <DEDUP_REMOVED lines=11> */
.L_x_143:
[----:B------:R-:W-:Y:S05]  /*0f00*/  BSYNC.RECONVERGENT B4 ;  /* 0x0000000000047941 */ /* 0x000fea0003800200 */
.L_x_142:
        /* <DEDUP_REMOVED lines=11> */
.L_x_145:
[----:B------:R-:W-:Y:S05]  /*0fc0*/  BSYNC.RECONVERGENT B5 ;  /* 0x0000000000057941 */ /* 0x000fea0003800200 */
.L_x_144:
        /* <DEDUP_REMOVED lines=11> */
.L_x_147:
[----:B------:R-:W-:Y:S05]  /*1080*/  BSYNC.RECONVERGENT B6 ;  /* 0x0000000000067941 */ /* 0x000fea0003800200 */
.L_x_146:
        /* <DEDUP_REMOVED lines=11> */
.L_x_149:
[----:B------:R-:W-:Y:S05]  /*1140*/  BSYNC.RECONVERGENT B7 ;  /* 0x0000000000077941 */ /* 0x000fea0003800200 */
.L_x_148:
        /* <DEDUP_REMOVED lines=11> */
.L_x_151:
[----:B------:R-:W-:Y:S05]  /*1200*/  BSYNC.RECONVERGENT B8 ;  /* 0x0000000000087941 */ /* 0x000fea0003800200 */
.L_x_150:
        /* <DEDUP_REMOVED lines=11> */
.L_x_153:
[----:B------:R-:W-:Y:S05]  /*12c0*/  BSYNC.RECONVERGENT B9 ;  /* 0x0000000000097941 */ /* 0x000fea0003800200 */
.L_x_152:
        /* <DEDUP_REMOVED lines=11> */
.L_x_155:
[----:B------:R-:W-:Y:S05]  /*1380*/  BSYNC.RECONVERGENT B10 ;  /* 0x00000000000a7941 */ /* 0x000fea0003800200 */
.L_x_154:
        /* <DEDUP_REMOVED lines=11> */
.L_x_157:
[----:B------:R-:W-:Y:S05]  /*1440*/  BSYNC.RECONVERGENT B11 ;  /* 0x00000000000b7941 */ /* 0x000fea0003800200 */
.L_x_156:
[----:B------:R-:W-:Y:S01]  /*1450*/  BSSY.RECONVERGENT B2, `(.L_x_158) ;  /* 0x0000222000027945 */ /* 0x000fe20003800200 */
[----:B------:R-:W-:-:S07]  /*1460*/  IMAD.MOV.U32 R2, RZ, RZ, RZ ;  /* 0x000000ffff027224 */ /* 0x000fce00078e00ff */
.L_x_214:
[----:B------:R-:W-:-:S05]  /*1470*/  IMAD.WIDE R4, R2, 0xc8, R14 ;  /* 0x000000c802047825 */ /* 0x000fca00078e020e */
[----:B---3--:R-:W3:Y:S01]  /*1480*/  LDG.E.64 R8, desc[UR6][R4.64] ;  /* 0x0000000604087981 */ /* 0x008ee2000c1e1b00 */
[----:B------:R-:W-:Y:S01]  /*1490*/  BSSY.RELIABLE B1, `(.L_x_159) ;  /* 0x000020c000017945 */ /* 0x000fe20003800100 */
[----:B---3--:R-:W-:-:S04]  /*14a0*/  ISETP.GT.U32.AND P0, PT, R8, -0x1, PT ;  /* 0xffffffff0800780c */ /* 0x008fc80003f04070 */
[----:B------:R-:W-:-:S13]  /*14b0*/  ISETP.GT.AND.EX P0, PT, R9, -0x1, PT, P0 ;  /* 0xffffffff0900780c */ /* 0x000fda0003f04300 */
[----:B------:R-:W-:Y:S05]  /*14c0*/  @P0 BRA `(.L_x_160) ;  /* 0x0000002000200947 */ /* 0x000fea0003800000 */
[----:B------:R-:W-:Y:S01]  /*14d0*/  LOP3.LUT R6, RZ, R13, RZ, 0x33, !PT ;  /* 0x0000000dff067212 */ /* 0x000fe200078e33ff */
[----:B------:R-:W-:Y:S01]  /*14e0*/  IMAD.MOV.U32 R3, RZ, RZ, R8 ;  /* 0x000000ffff037224 */ /* 0x000fe200078e0008 */
        /* <DEDUP_REMOVED lines=11> */
[C-C-:B--2---:R-:W-:Y:S02]  /*15a0*/  SHF.R.U64 R10, R3.reuse, 0x1, R0.reuse ;  /* 0x00000001030a7819 */ /* 0x144fe40000001200 */
[C-C-:B------:R-:W-:Y:S02]  /*15b0*/  SHF.R.U64 R9, R3.reuse, 0x2, R0.reuse ;  /* 0x0000000203097819 */ /* 0x140fe40000001200 */
[C-C-:B------:R-:W-:Y:S02]  /*15c0*/  SHF.R.U64 R12, R3.reuse, 0x3, R0.reuse ;  /* 0x00000003030c7819 */ /* 0x140fe40000001200 */
[----:B-1----:R-:W-:Y:S02]  /*15d0*/  SHF.R.U64 R11, R3, 0x4, R0 ;  /* 0x00000004030b7819 */ /* 0x002fe40000001200 */
        /* <DEDUP_REMOVED lines=8> */
[----:B------:R-:W-:Y:S02]  /*1660*/  LOP3.LUT R10, R10, 0x1, RZ, 0xc0, !PT ;  /* 0x000000010a0a7812 */ /* 0x000fe400078ec0ff */
[----:B------:R-:W-:Y:S02]  /*1670*/  LOP3.LUT R11, R17, 0x1, RZ, 0xc0, !PT ;  /* 0x00000001110b7812 */ /* 0x000fe400078ec0ff */
[C-C-:B------:R-:W-:Y:S02]  /*1680*/  SHF.R.U64 R12, R3.reuse, 0x7, R0.reuse ;  /* 0x00000007030c7819 */ /* 0x140fe40000001200 */
[----:B------:R-:W-:Y:S02]  /*1690*/  SHF.R.U64 R16, R3, 0x8, R0 ;  /* 0x0000000803107819 */ /* 0x000fe40000001200 */
[----:B------:R-:W-:-:S02]  /*16a0*/  IADD3 R9, PT, PT, R11, R10, R9 ;  /* 0x0000000a0b097210 */ /* 0x000fc40007ffe009 */
[----:B------:R-:W-:Y:S02]  /*16b0*/  LOP3.LUT R12, R12, 0x1, RZ, 0xc0, !PT ;  /* 0x000000010c0c7812 */ /* 0x000fe400078ec0ff */
[----:B------:R-:W-:Y:S02]  /*16c0*/  LOP3.LUT R16, R16, 0x1, RZ, 0xc0, !PT ;  /* 0x0000000110107812 */ /* 0x000fe400078ec0ff */
        /* <DEDUP_REMOVED lines=9> */
[----:B------:R-:W-:-:S02]  /*1760*/  LOP3.LUT R16, R16, 0x1, RZ, 0xc0, !PT ;  /* 0x0000000110107812 */ /* 0x000fc400078ec0ff */
[C-C-:B------:R-:W-:Y:S02]  /*1770*/  SHF.R.U64 R10, R3.reuse, 0xd, R0.reuse ;  /* 0x0000000d030a7819 */ /* 0x140fe40000001200 */
[--C-:B------:R-:W-:Y:S02]  /*1780*/  SHF.R.U64 R11, R3, 0xe, R0.reuse ;  /* 0x0000000e030b7819 */ /* 0x100fe40000001200 */
[----:B------:R-:W-:Y:S02]  /*1790*/  IADD3 R9, PT, PT, R16, R12, R9 ;  /* 0x0000000c10097210 */ /* 0x000fe40007ffe009 */
[----:B------:R-:W-:Y:S02]  /*17a0*/  LOP3.LUT R10, R10, 0x1, RZ, 0xc0, !PT ;  /* 0x000000010a0a7812 */ /* 0x000fe400078ec0ff */
[----:B------:R-:W-:Y:S02]  /*17b0*/  LOP3.LUT R11, R11, 0x1, RZ, 0xc0, !PT ;  /* 0x000000010b0b7812 */ /* 0x000fe400078ec0ff */
[----:B------:R-:W-:-:S02]  /*17c0*/  SHF.R.U64 R12, R3, 0xf, R0 ;  /* 0x0000000f030c7819 */ /* 0x000fc40000001200 */
[--C-:B------:R-:W-:Y:S02]  /*17d0*/  SHF.R.U64 R16, R3, 0x10, R0.reuse ;  /* 0x0000001003107819 */ /* 0x100fe40000001200 */
[----:B------:R-:W-:Y:S02]  /*17e0*/  IADD3 R9, PT, PT, R11, R10, R9 ;  /* 0x0000000a0b097210 */ /* 0x000fe40007ffe009 */
[----:B------:R-:W-:Y:S02]  /*17f0*/  LOP3.LUT R12, R12, 0x1, RZ, 0xc0, !PT ;  /* 0x000000010c0c7812 */ /* 0x000fe400078ec0ff */
[----:B------:R-:W-:Y:S02]  /*1800*/  LOP3.LUT R16, R16, 0x1, RZ, 0xc0, !PT ;  /* 0x0000000110107812 */ /* 0x000fe400078ec0ff */
        /* <DEDUP_REMOVED lines=27> */
[----:B------:R-:W1:Y:S01]  /*19c0*/  LDC.64 R4, c[0x0][0x390] ;  /* 0x0000e400ff047b82 */ /* 0x000e620000000a00 */
[----:B------:R-:W-:-:S07]  /*19d0*/  VOTEU.ANY UR4, UPT, PT ;  /* 0x0000000000047886 */ /* 0x000fce00038e0100 */
[----:B------:R-:W2:Y:S01]  /*19e0*/  REDUX.OR UR5, R0 ;  /* 0x00000000000573c4 */ /* 0x000ea20000004000 */
[----:B------:R-:W-:-:S07]  /*19f0*/  UFLO.U32 UR4, UR4 ;  /* 0x00000004000472bd */ /* 0x000fce00080e0000 */
[----:B------:R-:W3:Y:S01]  /*1a00*/  LDC.64 R6, c[0x0][0x3a8] ;  /* 0x0000ea00ff067b82 */ /* 0x000ee20000000a00 */
[----:B------:R-:W-:Y:S01]  /*1a10*/  IMAD R19, R2, 0x19, R19 ;  /* 0x0000001902137824 */ /* 0x000fe200078e0213 */
[----:B0-----:R-:W-:Y:S01]  /*1a20*/  ISETP.EQ.U32.AND P0, PT, R3, UR4, PT ;  /* 0x0000000403007c0c */ /* 0x001fe2000bf02070 */
[----:B--2---:R-:W-:-:S12]  /*1a30*/  IMAD.U32 R3, RZ, RZ, UR5 ;  /* 0x00000005ff037e24 */ /* 0x004fd8000f8e00ff */
[----:B-1----:R-:W-:Y:S04]  /*1a40*/  @P0 REDG.E.OR.STRONG.GPU desc[UR6][R4.64], R3 ;  /* 0x000000030400098e */ /* 0x002fe8000f12e106 */
[----:B---3--:R-:W-:Y:S01]  /*1a50*/  STG.E desc[UR6][R6.64], R19 ;  /* 0x0000001306007986 */ /* 0x008fe2000c101906 */
[----:B------:R-:W-:Y:S05]  /*1a60*/  EXIT ;  /* 0x000000000000794d */ /* 0x000fea0003800000 */
.L_x_162:
        /* <DEDUP_REMOVED lines=72> */
.L_x_165:
[----:B------:R-:W-:Y:S05]  /*1ef0*/  BSYNC.RECONVERGENT B3 ;  /* 0x0000000000037941 */ /* 0x000fea0003800200 */
.L_x_164:
        /* <DEDUP_REMOVED lines=30> */
.L_x_167:
[----:B------:R-:W-:Y:S05]  /*20e0*/  BSYNC.RELIABLE B3 ;  /* 0x0000000000037941 */ /* 0x000fea0003800100 */
.L_x_166:
        /* <DEDUP_REMOVED lines=13> */
.L_x_170:
[----:B------:R-:W-:Y:S05]  /*21c0*/  BSYNC.RELIABLE B4 ;  /* 0x0000000000047941 */ /* 0x000fea0003800100 */
.L_x_169:
        /* <DEDUP_REMOVED lines=13> */
.L_x_172:
[----:B------:R-:W-:Y:S05]  /*22a0*/  BSYNC.RELIABLE B4 ;  /* 0x0000000000047941 */ /* 0x000fea0003800100 */
.L_x_171:
        /* <DEDUP_REMOVED lines=13> */
.L_x_174:
[----:B------:R-:W-:Y:S05]  /*2380*/  BSYNC.RELIABLE B4 ;  /* 0x0000000000047941 */ /* 0x000fea0003800100 */
.L_x_173:
        /* <DEDUP_REMOVED lines=13> */
.L_x_176:
[----:B------:R-:W-:Y:S05]  /*2460*/  BSYNC.RELIABLE B4 ;  /* 0x0000000000047941 */ /* 0x000fea0003800100 */
.L_x_175:
        /* <DEDUP_REMOVED lines=13> */
.L_x_178:
[----:B------:R-:W-:Y:S05]  /*2540*/  BSYNC.RELIABLE B4 ;  /* 0x0000000000047941 */ /* 0x000fea0003800100 */
.L_x_177:
        /* <DEDUP_REMOVED lines=13> */
.L_x_180:
[----:B------:R-:W-:Y:S05]  /*2620*/  BSYNC.RELIABLE B4 ;  /* 0x0000000000047941 */ /* 0x000fea0003800100 */
.L_x_179:
        /* <DEDUP_REMOVED lines=13> */
.L_x_182:
[----:B------:R-:W-:Y:S05]  /*2700*/  BSYNC.RELIABLE B4 ;  /* 0x0000000000047941 */ /* 0x000fea0003800100 */
.L_x_181:
        /* <DEDUP_REMOVED lines=13> */
.L_x_184:
[----:B------:R-:W-:Y:S05]  /*27e0*/  BSYNC.RELIABLE B4 ;  /* 0x0000000000047941 */ /* 0x000fea0003800100 */
.L_x_183:
        /* <DEDUP_REMOVED lines=13> */
.L_x_186:
[----:B------:R-:W-:Y:S05]  /*28c0*/  BSYNC.RELIABLE B4 ;  /* 0x0000000000047941 */ /* 0x000fea0003800100 */
.L_x_185:
        /* <DEDUP_REMOVED lines=13> */
.L_x_188:
[----:B------:R-:W-:Y:S05]  /*29a0*/  BSYNC.RELIABLE B4 ;  /* 0x0000000000047941 */ /* 0x000fea0003800100 */
.L_x_187:
        /* <DEDUP_REMOVED lines=13> */
.L_x_190:
[----:B------:R-:W-:Y:S05]  /*2a80*/  BSYNC.RELIABLE B4 ;  /* 0x0000000000047941 */ /* 0x000fea0003800100 */
.L_x_189:
        /* <DEDUP_REMOVED lines=13> */
.L_x_192:
[----:B------:R-:W-:Y:S05]  /*2b60*/  BSYNC.RELIABLE B4 ;  /* 0x0000000000047941 */ /* 0x000fea0003800100 */
.L_x_191:
        /* <DEDUP_REMOVED lines=13> */
.L_x_194:
[----:B------:R-:W-:Y:S05]  /*2c40*/  BSYNC.RELIABLE B4 ;  /* 0x0000000000047941 */ /* 0x000fea0003800100 */
.L_x_193:
        /* <DEDUP_REMOVED lines=13> */
.L_x_196:
[----:B------:R-:W-:Y:S05]  /*2d20*/  BSYNC.RELIABLE B4 ;  /* 0x0000000000047941 */ /* 0x000fea0003800100 */
.L_x_195:
        /* <DEDUP_REMOVED lines=13> */
.L_x_198:
[----:B------:R-:W-:Y:S05]  /*2e00*/  BSYNC.RELIABLE B4 ;  /* 0x0000000000047941 */ /* 0x000fea0003800100 */
.L_x_197:
        /* <DEDUP_REMOVED lines=13> */
.L_x_200:
[----:B------:R-:W-:Y:S05]  /*2ee0*/  BSYNC.RELIABLE B4 ;  /* 0x0000000000047941 */ /* 0x000fea0003800100 */
.L_x_199:
        /* <DEDUP_REMOVED lines=13> */
.L_x_202:
[----:B------:R-:W-:Y:S05]  /*2fc0*/  BSYNC.RELIABLE B4 ;  /* 0x0000000000047941 */ /* 0x000fea0003800100 */
.L_x_201:
        /* <DEDUP_REMOVED lines=13> */
.L_x_204:
[----:B------:R-:W-:Y:S05]  /*30a0*/  BSYNC.RELIABLE B4 ;  /* 0x0000000000047941 */ /* 0x000fea0003800100 */
.L_x_203:
        /* <DEDUP_REMOVED lines=13> */
.L_x_206:
[----:B------:R-:W-:Y:S05]  /*3180*/  BSYNC.RELIABLE B4 ;  /* 0x0000000000047941 */ /* 0x000fea0003800100 */
.L_x_205:
        /* <DEDUP_REMOVED lines=13> */
.L_x_208:
[----:B------:R-:W-:Y:S05]  /*3260*/  BSYNC.RELIABLE B4 ;  /* 0x0000000000047941 */ /* 0x000fea0003800100 */
.L_x_207:
        /* <DEDUP_REMOVED lines=13> */
.L_x_210:
[----:B------:R-:W-:Y:S05]  /*3340*/  BSYNC.RELIABLE B4 ;  /* 0x0000000000047941 */ /* 0x000fea0003800100 */
.L_x_209:
        /* <DEDUP_REMOVED lines=13> */
.L_x_212:
[----:B------:R-:W-:Y:S05]  /*3420*/  BSYNC.RELIABLE B4 ;  /* 0x0000000000047941 */ /* 0x000fea0003800100 */
.L_x_211:
[----:B------:R-:W2:Y:S01]  /*3430*/  LDG.E.64 R4, desc[UR6][R14.64+0x12c0] ;  /* 0x0012c0060e047981 */ /* 0x000ea2000c1e1b00 */
        /* <DEDUP_REMOVED lines=9> */
[----:B------:R-:W-:Y:S05]  /*34d0*/  @!P0 BRA `(.L_x_168) ;  /* 0x0000000000648947 */ /* 0x000fea0003800000 */
[----:B------:R-:W-:-:S07]  /*34e0*/  IMAD.MOV.U32 R13, RZ, RZ, R4 ;  /* 0x000000ffff0d7224 */ /* 0x000fce00078e0004 */
.L_x_163:
[----:B------:R-:W-:Y:S05]  /*34f0*/  BSYNC.RELIABLE B0 ;  /* 0x0000000000007941 */ /* 0x000fea0003800100 */
.L_x_161:
[----:B------:R-:W-:-:S06]  /*3500*/  IMAD.WIDE R4, R2, 0xc8, R14 ;  /* 0x000000c802047825 */ /* 0x000fcc00078e020e */
[----:B------:R-:W2:Y:S02]  /*3510*/  LDG.E.64 R4, desc[UR6][R4.64] ;  /* 0x0000000604047981 */ /* 0x000ea4000c1e1b00 */
[----:B--2---:R-:W-:-:S04]  /*3520*/  ISETP.NE.U32.AND P0, PT, R4, RZ, PT ;  /* 0x000000ff0400720c */ /* 0x004fc80003f05070 */
[----:B------:R-:W-:-:S13]  /*3530*/  ISETP.NE.AND.EX P0, PT, R5, -0x80000000, PT, P0 ;  /* 0x800000000500780c */ /* 0x000fda0003f05300 */
[----:B------:R-:W-:Y:S05]  /*3540*/  @!P0 BRA `(.L_x_213) ;  /* 0x0000000000148947 */ /* 0x000fea0003800000 */
.L_x_160:
[----:B------:R-:W-:Y:S05]  /*3550*/  BSYNC.RELIABLE B1 ;  /* 0x0000000000017941 */ /* 0x000fea0003800100 */
.L_x_159:
[C---:B------:R-:W-:Y:S01]  /*3560*/  ISETP.GE.AND P0, PT, R2.reuse, 0x18, PT ;  /* 0x000000180200780c */ /* 0x040fe20003f06270 */
[----:B------:R-:W-:-:S12]  /*3570*/  VIADD R2, R2, 0x1 ;  /* 0x0000000102027836 */ /* 0x000fd80000000000 */
[----:B------:R-:W-:Y:S05]  /*3580*/  @!P0 BRA `(.L_x_214) ;  /* 0xffffffdc00b88947 */ /* 0x000fea000383ffff */
[----:B------:R-:W-:Y:S05]  /*3590*/  EXIT ;  /* 0x000000000000794d */ /* 0x000fea0003800000 */
.L_x_213:
        /* <DEDUP_REMOVED lines=13> */
.L_x_168:
[----:B------:R-:W-:Y:S05]  /*3670*/  BSYNC.RECONVERGENT B2 ;  /* 0x0000000000027941 */ /* 0x000fea0003800200 */
.L_x_158:
        /* <DEDUP_REMOVED lines=8> */
.L_x_111:
[----:B------:R-:W4:Y:S01]  /*3700*/  S2R R13, SR_LANEID ;  /* 0x00000000000d7919 */ /* 0x000f220000000000 */
[----:B------:R-:W5:Y:S08]  /*3710*/  REDUX.OR UR5, R18 ;  /* 0x00000000120573c4 */ /* 0x000f700000004000 */
[----:B------:R-:W0:Y:S01]  /*3720*/  LDC.64 R14, c[0x0][0x390] ;  /* 0x0000e400ff0e7b82 */ /* 0x000e220000000a00 */
[----:B------:R-:W-:-:S02]  /*3730*/  VOTEU.ANY UR4, UPT, PT ;  /* 0x0000000000047886 */ /* 0x000fc400038e0100 */
[----:B------:R-:W-:-:S05]  /*3740*/  UFLO.U32 UR4, UR4 ;  /* 0x00000004000472bd */ /* 0x000fca00080e0000 */
[----:B------:R-:W1:Y:S01]  /*3750*/  LDC.64 R16, c[0x0][0x3a0] ;  /* 0x0000e800ff107b82 */ /* 0x000e620000000a00 */
[----:B------:R-:W-:Y:S01]  /*3760*/  IMAD.IADD R19, R19, 0x1, R20 ;  /* 0x0000000113137824 */ /* 0x000fe200078e0214 */
[----:B----4-:R-:W-:Y:S01]  /*3770*/  ISETP.EQ.U32.AND P0, PT, R13, UR4, PT ;  /* 0x000000040d007c0c */ /* 0x010fe2000bf02070 */
[----:B-----5:R-:W-:-:S12]  /*3780*/  IMAD.U32 R13, RZ, RZ, UR5 ;  /* 0x00000005ff0d7e24 */ /* 0x020fd8000f8e00ff */
[----:B0-----:R-:W-:Y:S04]  /*3790*/  @P0 REDG.E.OR.STRONG.GPU desc[UR6][R14.64], R13 ;  /* 0x0000000d0e00098e */ /* 0x001fe8000f12e106 */
[----:B-1----:R-:W-:Y:S01]  /*37a0*/  STG.E desc[UR6][R16.64], R19 ;  /* 0x0000001310007986 */ /* 0x002fe2000c101906 */
[----:B------:R-:W-:Y:S05]  /*37b0*/  EXIT ;  /* 0x000000000000794d */ /* 0x000fea0003800000 */
.L_x_215:
        /* <DEDUP_REMOVED lines=12> */
.L_x_324:


//--------------------- .text._Z16kernel_row_checkPA25_A25_xPbS2_S2_PiS3_ --------------------------
	.section	.text._Z16kernel_row_checkPA25_A25_xPbS2_S2_PiS3_,"ax",@progbits
	.align	128
        .global         _Z16kernel_row_checkPA25_A25_xPbS2_S2_PiS3_
        .type           _Z16kernel_row_checkPA25_A25_xPbS2_S2_PiS3_,@function
        .size           _Z16kernel_row_checkPA25_A25_xPbS2_S2_PiS3_,(.L_x_325 - _Z16kernel_row_checkPA25_A25_xPbS2_S2_PiS3_)
        .other          _Z16kernel_row_checkPA25_A25_xPbS2_S2_PiS3_,@"STO_CUDA_ENTRY STV_DEFAULT"
_Z16kernel_row_checkPA25_A25_xPbS2_S2_PiS3_:
.text._Z16kernel_row_checkPA25_A25_xPbS2_S2_PiS3_:
[----:B------:R-:W-:Y:S01]  /*0000*/  LDC R1, c[0x0][0x37c] ;  /* 0x0000df00ff017b82 */ /* 0x000fe20000000800 */
[----:B------:R-:W0:Y:S07]  /*0010*/  S2R R21, SR_TID.X ;  /* 0x0000000000157919 */ /* 0x000e2e0000002100 */
[----:B------:R-:W0:Y:S01]  /*0020*/  LDC.64 R12, c[0x0][0x380] ;  /* 0x0000e000ff0c7b82 */ /* 0x000e220000000a00 */
[----:B------:R-:W1:Y:S07]  /*0030*/  LDCU.64 UR6, c[0x0][0x358] ;  /* 0x00006b00ff0677ac */ /* 0x000e6e0008000a00 */
[----:B------:R-:W1:Y:S08]  /*0040*/  LDC.64 R2, c[0x0][0x398] ;  /* 0x0000e600ff027b82 */ /* 0x000e700000000a00 */
[----:B------:R-:W2:Y:S08]  /*0050*/  LDC.64 R14, c[0x0][0x390] ;  /* 0x0000e400ff0e7b82 */ /* 0x000eb00000000a00 */
[----:B------:R-:W3:Y:S01]  /*0060*/  LDC.64 R4, c[0x0][0x388] ;  /* 0x0000e200ff047b82 */ /* 0x000ee20000000a00 */
[----:B0-----:R-:W-:Y:S01]  /*0070*/  IMAD.WIDE.U32 R12, R21, 0xc8, R12 ;  /* 0x000000c8150c7825 */ /* 0x001fe200078e000c */
[----:B-1----:R0:W-:Y:S04]  /*0080*/  STG.E.U8 desc[UR6][R2.64], RZ ;  /* 0x000000ff02007986 */ /* 0x0021e8000c101106 */
[----:B--2---:R0:W-:Y:S04]  /*0090*/  STG.E.U8 desc[UR6][R14.64], RZ ;  /* 0x000000ff0e007986 */ /* 0x0041e8000c101106 */
[----:B---3--:R0:W-:Y:S04]  /*00a0*/  STG.E.U8 desc[UR6][R4.64], RZ ;  /* 0x000000ff04007986 */ /* 0x0081e8000c101106 */
[----:B------:R-:W2:Y:S04]  /*00b0*/  LDG.E.64 R8, desc[UR6][R12.64+0x8] ;  /* 0x000008060c087981 */ /* 0x000ea8000c1e1b00 */
[----:B------:R-:W3:Y:S01]  /*00c0*/  LDG.E.64 R6, desc[UR6][R12.64] ;  /* 0x000000060c067981 */ /* 0x000ee2000c1e1b00 */
[----:B------:R-:W-:Y:S01]  /*00d0*/  IMAD.MOV.U32 R20, RZ, RZ, 0x1 ;  /* 0x00000001ff147424 */ /* 0x000fe200078e00ff */
[----:B------:R-:W-:Y:S04]  /*00e0*/  BSSY.RECONVERGENT B0, `(.L_x_216) ;  /* 0x0000012000007945 */ /* 0x000fe80003800200 */
[----:B------:R-:W1:Y:S05]  /*00f0*/  BMOV.32.CLEAR R18, B0 ;  /* 0x0000000000127355 */ /* 0x000e6a0000100000 */
[----:B--2---:R-:W-:-:S04]  /*0100*/  ISETP.GT.U32.AND P1, PT, R8, -0x1, PT ;  /* 0xffffffff0800780c */ /* 0x004fc80003f24070 */
[----:B------:R-:W-:Y:S01]  /*0110*/  ISETP.GT.AND.EX P1, PT, R9, -0x1, PT, P1 ;  /* 0xffffffff0900780c */ /* 0x000fe20003f24310 */
[C---:B---3--:R-:W-:Y:S01]  /*0120*/  VIADD R11, R6.reuse, 0xffffffff ;  /* 0xffffffff060b7836 */ /* 0x048fe20000000000 */
[----:B------:R-:W-:-:S04]  /*0130*/  ISETP.GT.U32.AND P0, PT, R6, -0x1, PT ;  /* 0xffffffff0600780c */ /* 0x000fc80003f04070 */
[----:B------:R-:W-:Y:S02]  /*0140*/  ISETP.GT.AND.EX P0, PT, R7, -0x1, PT, P0 ;  /* 0xffffffff0700780c */ /* 0x000fe40003f04300 */
[----:B------:R-:W-:-:S04]  /*0150*/  SHF.L.U32 R11, R20, R11, RZ ;  /* 0x0000000b140b7219 */ /* 0x000fc800000006ff */
[----:B------:R-:W-:Y:S01]  /*0160*/  SEL R19, R11, RZ, P0 ;  /* 0x000000ff0b137207 */ /* 0x000fe20000000000 */
[----:B01----:R-:W-:Y:S06]  /*0170*/  @!P1 BRA `(.L_x_217) ;  /* 0x00000000001c9947 */ /* 0x003fec0003800000 */
[----:B------:R-:W-:Y:S02]  /*0180*/  VIADD R9, R8, 0xffffffff ;  /* 0xffffffff08097836 */ /* 0x000fe40000000000 */
[----:B------:R-:W-:-:S03]  /*0190*/  IMAD.MOV.U32 R16, RZ, RZ, 0x1 ;  /* 0x00000001ff107424 */ /* 0x000fc600078e00ff */
[----:B------:R-:W-:-:S04]  /*01a0*/  SHF.L.U32 R0, R20, R9, RZ ;  /* 0x0000000914007219 */ /* 0x000fc800000006ff */
[----:B------:R-:W-:-:S04]  /*01b0*/  LOP3.LUT R0, R0, R19, RZ, 0xfc, !PT ;  /* 0x0000001300007212 */ /* 0x000fc800078efcff */
[----:B------:R-:W-:-:S13]  /*01c0*/  ISETP.NE.AND P0, PT, R0, R19, PT ;  /* 0x000000130000720c */ /* 0x000fda0003f05270 */
[----:B------:R-:W-:Y:S05]  /*01d0*/  @!P0 BRA `(.L_x_218) ;  /* 0x0000003400588947 */ /* 0x000fea0003800000 */
[----:B------:R-:W-:-:S07]  /*01e0*/  IMAD.MOV.U32 R19, RZ, RZ, R0 ;  /* 0x000000ffff137224 */ /* 0x000fce00078e0000 */
.L_x_217:
[----:B------:R0:W-:Y:S05]  /*01f0*/  BMOV.32 B0, R18 ;  /* 0x0000001200007356 */ /* 0x0001ea0000000000 */
[----:B------:R-:W-:Y:S05]  /*0200*/  BSYNC.RECONVERGENT B0 ;  /* 0x0000000000007941 */ /* 0x000fea0003800200 */
.L_x_216:
        /* <DEDUP_REMOVED lines=12> */
.L_x_220:
[----:B------:R1:W-:Y:S05]  /*02d0*/  BMOV.32 B0, R11 ;  /* 0x0000000b00007356 */ /* 0x0003ea0000000000 */
[----:B------:R-:W-:Y:S05]  /*02e0*/  BSYNC.RECONVERGENT B0 ;  /* 0x0000000000007941 */ /* 0x000fea0003800200 */
.L_x_219:
        /* <DEDUP_REMOVED lines=12> */
.L_x_222:
[----:B------:R2:W-:Y:S05]  /*03b0*/  BMOV.32 B0, R10 ;  /* 0x0000000a00007356 */ /* 0x0005ea0000000000 */
[----:B------:R-:W-:Y:S05]  /*03c0*/  BSYNC.RECONVERGENT B0 ;  /* 0x0000000000007941 */ /* 0x000fea0003800200 */
.L_x_221:
        /* <DEDUP_REMOVED lines=12> */
.L_x_224:
[----:B------:R3:W-:Y:S05]  /*0490*/  BMOV.32 B0, R9 ;  /* 0x0000000900007356 */ /* 0x0007ea0000000000 */
[----:B------:R-:W-:Y:S05]  /*04a0*/  BSYNC.RECONVERGENT B0 ;  /* 0x0000000000007941 */ /* 0x000fea0003800200 */
.L_x_223:
        /* <DEDUP_REMOVED lines=12> */
.L_x_226:
[----:B------:R0:W-:Y:S05]  /*0570*/  BMOV.32 B0, R8 ;  /* 0x0000000800007356 */ /* 0x0001ea0000000000 */
[----:B------:R-:W-:Y:S05]  /*0580*/  BSYNC.RECONVERGENT B0 ;  /* 0x0000000000007941 */ /* 0x000fea0003800200 */
.L_x_225:
        /* <DEDUP_REMOVED lines=12> */
.L_x_228:
[----:B------:R0:W-:Y:S05]  /*0650*/  BMOV.32 B0, R7 ;  /* 0x0000000700007356 */ /* 0x0001ea0000000000 */
[----:B------:R-:W-:Y:S05]  /*0660*/  BSYNC.RECONVERGENT B0 ;  /* 0x0000000000007941 */ /* 0x000fea0003800200 */
.L_x_227:
        /* <DEDUP_REMOVED lines=12> */
.L_x_230:
[----:B------:R0:W-:Y:S05]  /*0730*/  BMOV.32 B0, R6 ;  /* 0x0000000600007356 */ /* 0x0001ea0000000000 */
[----:B------:R-:W-:Y:S05]  /*0740*/  BSYNC.RECONVERGENT B0 ;  /* 0x0000000000007941 */ /* 0x000fea0003800200 */
.L_x_229:
        /* <DEDUP_REMOVED lines=12> */
.L_x_232:
[----:B------:R0:W-:Y:S05]  /*0810*/  BMOV.32 B0, R5 ;  /* 0x0000000500007356 */ /* 0x0001ea0000000000 */
[----:B------:R-:W-:Y:S05]  /*0820*/  BSYNC.RECONVERGENT B0 ;  /* 0x0000000000007941 */ /* 0x000fea0003800200 */
.L_x_231:
        /* <DEDUP_REMOVED lines=12> */
.L_x_234:
[----:B------:R0:W-:Y:S05]  /*08f0*/  BMOV.32 B0, R4 ;  /* 0x0000000400007356 */ /* 0x0001ea0000000000 */
[----:B------:R-:W-:Y:S05]  /*0900*/  BSYNC.RECONVERGENT B0 ;  /* 0x0000000000007941 */ /* 0x000fea0003800200 */
.L_x_233:
        /* <DEDUP_REMOVED lines=12> */
.L_x_236:
[----:B------:R0:W-:Y:S05]  /*09d0*/  BMOV.32 B0, R3 ;  /* 0x0000000300007356 */ /* 0x0001ea0000000000 */
[----:B------:R-:W-:Y:S05]  /*09e0*/  BSYNC.RECONVERGENT B0 ;  /* 0x0000000000007941 */ /* 0x000fea0003800200 */
.L_x_235:
        /* <DEDUP_REMOVED lines=12> */
.L_x_238:
[----:B------:R0:W-:Y:S05]  /*0ab0*/  BMOV.32 B0, R2 ;  /* 0x0000000200007356 */ /* 0x0001ea0000000000 */
[----:B------:R-:W-:Y:S05]  /*0ac0*/  BSYNC.RECONVERGENT B0 ;  /* 0x0000000000007941 */ /* 0x000fea0003800200 */
.L_x_237:
[----:B------:R-:W4:Y:S01]  /*0ad0*/  LDG.E.64 R16, desc[UR6][R12.64+0x60] ;  /* 0x000060060c107981 */ /* 0x000f22000c1e1b00 */
[----:B------:R-:W-:Y:S04]  /*0ae0*/  BSSY.RECONVERGENT B0, `(.L_x_239) ;  /* 0x000000c000007945 */ /* 0x000fe80003800200 */
[----:B------:R-:W0:Y:S05]  /*0af0*/  BMOV.32.CLEAR R0, B0 ;  /* 0x0000000000007355 */ /* 0x000e2a0000100000 */
[----:B----4-:R-:W-:-:S13]  /*0b00*/  ISETP.GE.AND P0, PT, R17, RZ, PT ;  /* 0x000000ff1100720c */ /* 0x010fda0003f06270 */
[----:B0-----:R-:W-:Y:S05]  /*0b10*/  @!P0 BRA `(.L_x_240) ;  /* 0x00000000001c8947 */ /* 0x001fea0003800000 */
[----:B------:R-:W-:-:S05]  /*0b20*/  VIADD R17, R16, 0xffffffff ;  /* 0xffffffff10117836 */ /* 0x000fca0000000000 */
[----:B------:R-:W-:-:S04]  /*0b30*/  SHF.L.U32 R16, R20, R17, RZ ;  /* 0x0000001114107219 */ /* 0x000fc800000006ff */
[----:B------:R-:W-:Y:S01]  /*0b40*/  LOP3.LUT R22, R16, R19, RZ, 0xfc, !PT ;  /* 0x0000001310167212 */ /* 0x000fe200078efcff */
[----:B------:R-:W-:-:S03]  /*0b50*/  IMAD.MOV.U32 R16, RZ, RZ, 0xc ;  /* 0x0000000cff107424 */ /* 0x000fc600078e00ff */
[----:B------:R-:W-:-:S13]  /*0b60*/  ISETP.NE.AND P0, PT, R22, R19, PT ;  /* 0x000000131600720c */ /* 0x000fda0003f05270 */
[----:B------:R-:W-:Y:S05]  /*0b70*/  @!P0 BRA `(.L_x_218) ;  /* 0x0000002800f08947 */ /* 0x000fea0003800000 */
[----:B------:R-:W-:-:S07]  /*0b80*/  IMAD.MOV.U32 R19, RZ, RZ, R22 ;  /* 0x000000ffff137224 */ /* 0x000fce00078e0016 */
.L_x_240:
[----:B------:R0:W-:Y:S05]  /*0b90*/  BMOV.32 B0, R0 ;  /* 0x0000000000007356 */ /* 0x0001ea0000000000 */
[----:B------:R-:W-:Y:S05]  /*0ba0*/  BSYNC.RECONVERGENT B0 ;  /* 0x0000000000007941 */ /* 0x000fea0003800200 */
.L_x_239:
[----:B------:R-:W4:Y:S01]  /*0bb0*/  LDG.E.64 R16, desc[UR6][R12.64+0x68] ;  /* 0x000068060c107981 */ /* 0x000f22000c1e1b00 */
[----:B------:R-:W-:Y:S01]  /*0bc0*/  BSSY.RECONVERGENT B0, `(.L_x_241) ;  /* 0x000000a000007945 */ /* 0x000fe20003800200 */
[----:B----4-:R-:W-:-:S13]  /*0bd0*/  ISETP.GE.AND P0, PT, R17, RZ, PT ;  /* 0x000000ff1100720c */ /* 0x010fda0003f06270 */
[----:B------:R-:W-:Y:S05]  /*0be0*/  @!P0 BRA `(.L_x_242) ;  /* 0x00000000001c8947 */ /* 0x000fea0003800000 */
[----:B------:R-:W-:-:S05]  /*0bf0*/  VIADD R17, R16, 0xffffffff ;  /* 0xffffffff10117836 */ /* 0x000fca0000000000 */
[----:B------:R-:W-:-:S04]  /*0c00*/  SHF.L.U32 R16, R20, R17, RZ ;  /* 0x0000001114107219 */ /* 0x000fc800000006ff */
[----:B------:R-:W-:Y:S01]  /*0c10*/  LOP3.LUT R22, R16, R19, RZ, 0xfc, !PT ;  /* 0x0000001310167212 */ /* 0x000fe200078efcff */
[----:B------:R-:W-:-:S03]  /*0c20*/  IMAD.MOV.U32 R16, RZ, RZ, 0xd ;  /* 0x0000000dff107424 */ /* 0x000fc600078e00ff */
[----:B------:R-:W-:-:S13]  /*0c30*/  ISETP.NE.AND P0, PT, R22, R19, PT ;  /* 0x000000131600720c */ /* 0x000fda0003f05270 */
[----:B------:R-:W-:Y:S05]  /*0c40*/  @!P0 BRA `(.L_x_218) ;  /* 0x0000002800bc8947 */ /* 0x000fea0003800000 */
[----:B------:R-:W-:-:S07]  /*0c50*/  IMAD.MOV.U32 R19, RZ, RZ, R22 ;  /* 0x000000ffff137224 */ /* 0x000fce00078e0016 */
.L_x_242:
[----:B------:R-:W-:Y:S05]  /*0c60*/  BSYNC.RECONVERGENT B0 ;  /* 0x0000000000007941 */ /* 0x000fea0003800200 */
.L_x_241:
        /* <DEDUP_REMOVED lines=11> */
.L_x_244:
[----:B------:R-:W-:Y:S05]  /*0d20*/  BSYNC.RECONVERGENT B1 ;  /* 0x0000000000017941 */ /* 0x000fea0003800200 */
.L_x_243:
        /* <DEDUP_REMOVED lines=11> */
.L_x_246:
[----:B------:R-:W-:Y:S05]  /*0de0*/  BSYNC.RECONVERGENT B2 ;  /* 0x0000000000027941 */ /* 0x000fea0003800200 */
.L_x_245:
        /* <DEDUP_REMOVED lines=11> */
.L_x_248:
[----:B------:R-:W-:Y:S05]  /*0ea0*/  BSYNC.RECONVERGENT B3 ;  /* 0x0000000000037941 */ /* 0x000fea0003800200 */
.L_x_247:
        /* <DEDUP_REMOVED lines=11> */
.L_x_250:
[----:B------:R-:W-:Y:S05]  /*0f60*/  BSYNC.RECONVERGENT B4 ;  /* 0x0000000000047941 */ /* 0x000fea0003800200 */
.L_x_249:
        /* <DEDUP_REMOVED lines=11> */
.L_x_252:
[----:B------:R-:W-:Y:S05]  /*1020*/  BSYNC.RECONVERGENT B5 ;  /* 0x0000000000057941 */ /* 0x000fea0003800200 */
.L_x_251:
        /* <DEDUP_REMOVED lines=11> */
.L_x_254:
[----:B------:R-:W-:Y:S05]  /*10e0*/  BSYNC.RECONVERGENT B6 ;  /* 0x0000000000067941 */ /* 0x000fea0003800200 */
.L_x_253:
        /* <DEDUP_REMOVED lines=11> */
.L_x_256:
[----:B------:R-:W-:Y:S05]  /*11a0*/  BSYNC.RECONVERGENT B7 ;  /* 0x0000000000077941 */ /* 0x000fea0003800200 */
.L_x_255:
        /* <DEDUP_REMOVED lines=11> */
.L_x_258:
[----:B------:R-:W-:Y:S05]  /*1260*/  BSYNC.RECONVERGENT B8 ;  /* 0x0000000000087941 */ /* 0x000fea0003800200 */
.L_x_257:
        /* <DEDUP_REMOVED lines=11> */
.L_x_260:
[----:B------:R-:W-:Y:S05]  /*1320*/  BSYNC.RECONVERGENT B9 ;  /* 0x0000000000097941 */ /* 0x000fea0003800200 */
.L_x_259:
        /* <DEDUP_REMOVED lines=11> */
.L_x_262:
[----:B------:R-:W-:Y:S05]  /*13e0*/  BSYNC.RECONVERGENT B10 ;  /* 0x00000000000a7941 */ /* 0x000fea0003800200 */
.L_x_261:
        /* <DEDUP_REMOVED lines=11> */
.L_x_264:
[----:B------:R-:W-:Y:S05]  /*14a0*/  BSYNC.RECONVERGENT B11 ;  /* 0x00000000000b7941 */ /* 0x000fea0003800200 */
.L_x_263:
[----:B------:R-:W-:Y:S01]  /*14b0*/  BSSY.RECONVERGENT B2, `(.L_x_265) ;  /* 0x0000220000027945 */ /* 0x000fe20003800200 */
[----:B------:R-:W-:-:S07]  /*14c0*/  IMAD.MOV.U32 R5, RZ, RZ, RZ ;  /* 0x000000ffff057224 */ /* 0x000fce00078e00ff */
.L_x_320:
        /* <DEDUP_REMOVED lines=9> */
[----:B------:R-:W-:Y:S01]  /*1560*/  IMAD.MOV.U32 R4, RZ, RZ, R11 ;  /* 0x000000ffff047224 */ /* 0x000fe200078e000b */
        /* <DEDUP_REMOVED lines=8> */
[C---:B0-----:R-:W-:Y:S02]  /*15f0*/  LOP3.LUT R0, R9.reuse, 0x1, RZ, 0xc0, !PT ;  /* 0x0000000109007812 */ /* 0x041fe400078ec0ff */
[C-C-:B------:R-:W-:Y:S02]  /*1600*/  SHF.R.U64 R10, R9.reuse, 0x1, R4.reuse ;  /* 0x00000001090a7819 */ /* 0x140fe40000001204 */
[--C-:B------:R-:W-:Y:S02]  /*1610*/  SHF.R.U64 R15, R9, 0x2, R4.reuse ;  /* 0x00000002090f7819 */ /* 0x100fe40000001204 */
[----:B------:R-:W-:Y:S02]  /*1620*/  LOP3.LUT R10, R10, 0x1, RZ, 0xc0, !PT ;  /* 0x000000010a0a7812 */ /* 0x000fe400078ec0ff */
[----:B------:R-:W-:Y:S02]  /*1630*/  LOP3.LUT R15, R15, 0x1, RZ, 0xc0, !PT ;  /* 0x000000010f0f7812 */ /* 0x000fe400078ec0ff */
[----:B------:R-:W-:-:S02]  /*1640*/  SHF.R.U64 R11, R9, 0x3, R4 ;  /* 0x00000003090b7819 */ /* 0x000fc40000001204 */
[----:B------:R-:W-:Y:S02]  /*1650*/  SHF.R.U64 R8, R9, 0x4, R4 ;  /* 0x0000000409087819 */ /* 0x000fe40000001204 */
[----:B------:R-:W-:Y:S02]  /*1660*/  IADD3 R10, P1, P2, R15, R10, R0 ;  /* 0x0000000a0f0a7210 */ /* 0x000fe40007a3e000 */
[----:B------:R-:W-:Y:S02]  /*1670*/  LOP3.LUT R11, R11, 0x1, RZ, 0xc0, !PT ;  /* 0x000000010b0b7812 */ /* 0x000fe400078ec0ff */
[----:B------:R-:W-:Y:S02]  /*1680*/  LOP3.LUT R8, R8, 0x1, RZ, 0xc0, !PT ;  /* 0x0000000108087812 */ /* 0x000fe400078ec0ff */
[C-C-:B------:R-:W-:Y:S02]  /*1690*/  SHF.R.U64 R15, R9.reuse, 0x5, R4.reuse ;  /* 0x00000005090f7819 */ /* 0x140fe40000001204 */
[----:B------:R-:W-:-:S02]  /*16a0*/  SHF.R.U64 R14, R9, 0x6, R4 ;  /* 0x00000006090e7819 */ /* 0x000fc40000001204 */
[----:B------:R-:W-:Y:S02]  /*16b0*/  IADD3 R8, P5, P6, R8, R11, R10 ;  /* 0x0000000b08087210 */ /* 0x000fe40007ebe00a */
[----:B------:R-:W-:Y:S02]  /*16c0*/  LOP3.LUT R15, R15, 0x1, RZ, 0xc0, !PT ;  /* 0x000000010f0f7812 */ /* 0x000fe400078ec0ff */
[----:B------:R-:W-:Y:S02]  /*16d0*/  LOP3.LUT R14, R14, 0x1, RZ, 0xc0, !PT ;  /* 0x000000010e0e7812 */ /* 0x000fe400078ec0ff */
[C-C-:B------:R-:W-:Y:S02]  /*16e0*/  SHF.R.U64 R11, R9.reuse, 0x7, R4.reuse ;  /* 0x00000007090b7819 */ /* 0x140fe40000001204 */
[----:B------:R-:W-:Y:S02]  /*16f0*/  SHF.R.U64 R10, R9, 0x8, R4 ;  /* 0x00000008090a7819 */ /* 0x000fe40000001204 */
[----:B------:R-:W-:-:S02]  /*1700*/  IADD3 R14, P3, P4, R14, R15, R8 ;  /* 0x0000000f0e0e7210 */ /* 0x000fc40007c7e008 */
[----:B------:R-:W-:Y:S02]  /*1710*/  LOP3.LUT R11, R11, 0x1, RZ, 0xc0, !PT ;  /* 0x000000010b0b7812 */ /* 0x000fe400078ec0ff */
[----:B------:R-:W-:Y:S02]  /*1720*/  LOP3.LUT R10, R10, 0x1, RZ, 0xc0, !PT ;  /* 0x000000010a0a7812 */ /* 0x000fe400078ec0ff */
[C-C-:B------:R-:W-:Y:S02]  /*1730*/  SHF.R.U64 R15, R9.reuse, 0x9, R4.reuse ;  /* 0x00000009090f7819 */ /* 0x140fe40000001204 */
[----:B------:R-:W-:Y:S02]  /*1740*/  SHF.R.U64 R8, R9, 0xa, R4 ;  /* 0x0000000a09087819 */ /* 0x000fe40000001204 */
[----:B------:R-:W-:Y:S02]  /*1750*/  IADD3.X R16, PT, PT, RZ, RZ, RZ, P1, P2 ;  /* 0x000000ffff107210 */ /* 0x000fe40000fe44ff */
[----:B------:R-:W-:-:S02]  /*1760*/  IADD3 R10, P1, P2, R10, R11, R14 ;  /* 0x0000000b0a0a7210 */ /* 0x000fc40007a3e00e */
[----:B------:R-:W-:Y:S02]  /*1770*/  LOP3.LUT R15, R15, 0x1, RZ, 0xc0, !PT ;  /* 0x000000010f0f7812 */ /* 0x000fe400078ec0ff */
[----:B------:R-:W-:Y:S02]  /*1780*/  LOP3.LUT R8, R8, 0x1, RZ, 0xc0, !PT ;  /* 0x0000000108087812 */ /* 0x000fe400078ec0ff */
[C-C-:B------:R-:W-:Y:S02]  /*1790*/  SHF.R.U64 R11, R9.reuse, 0xb, R4.reuse ;  /* 0x0000000b090b7819 */ /* 0x140fe40000001204 */
[----:B------:R-:W-:Y:S02]  /*17a0*/  SHF.R.U64 R14, R9, 0xc, R4 ;  /* 0x0000000c090e7819 */ /* 0x000fe40000001204 */
[----:B------:R-:W-:Y:S02]  /*17b0*/  IADD3.X R16, PT, PT, RZ, RZ, R16, P5, P6 ;  /* 0x000000ffff107210 */ /* 0x000fe40002fec410 */
        /* <DEDUP_REMOVED lines=33> */
[----:B------:R-:W-:Y:S02]  /*19d0*/  IADD3.X R14, PT, PT, RZ, RZ, R16, P6, P5 ;  /* 0x000000ffff0e7210 */ /* 0x000fe400037ea410 */
[C---:B------:R-:W-:Y:S02]  /*19e0*/  SHF.R.U64 R11, R9.reuse, 0x17, R4 ;  /* 0x00000017090b7819 */ /* 0x040fe40000001204 */
[----:B------:R-:W-:Y:S02]  /*19f0*/  IADD3 R8, P5, P6, R8, R15, R10 ;  /* 0x0000000f08087210 */ /* 0x000fe40007ebe00a */
[----:B------:R-:W-:-:S02]  /*1a00*/  SHF.R.U64 R4, R9, 0x18, R4 ;  /* 0x0000001809047819 */ /* 0x000fc40000001204 */
[----:B------:R-:W-:Y:S02]  /*1a10*/  IADD3.X R10, PT, PT, RZ, RZ, R14, P4, P3 ;  /* 0x000000ffff0a7210 */ /* 0x000fe400027e640e */
[----:B------:R-:W-:Y:S02]  /*1a20*/  LOP3.LUT R11, R11, 0x1, RZ, 0xc0, !PT ;  /* 0x000000010b0b7812 */ /* 0x000fe400078ec0ff */
[----:B------:R-:W-:Y:S02]  /*1a30*/  LOP3.LUT R4, R4, 0x1, RZ, 0xc0, !PT ;  /* 0x0000000104047812 */ /* 0x000fe400078ec0ff */
[----:B------:R-:W-:Y:S02]  /*1a40*/  IADD3.X R10, PT, PT, RZ, RZ, R10, P1, P2 ;  /* 0x000000ffff0a7210 */ /* 0x000fe40000fe440a */
[----:B------:R-:W-:Y:S02]  /*1a50*/  IADD3 R4, P1, P2, R4, R11, R8 ;  /* 0x0000000b04047210 */ /* 0x000fe40007a3e008 */
[----:B------:R-:W-:-:S02]  /*1a60*/  IADD3.X R8, PT, PT, RZ, RZ, R10, P5, P6 ;  /* 0x000000ffff087210 */ /* 0x000fc40002fec40a */
[----:B------:R-:W-:Y:S02]  /*1a70*/  ISETP.NE.U32.AND P0, PT, R4, 0x1, PT ;  /* 0x000000010400780c */ /* 0x000fe40003f05070 */
[----:B------:R-:W-:-:S04]  /*1a80*/  IADD3.X R4, PT, PT, RZ, RZ, R8, P1, P2 ;  /* 0x000000ffff047210 */ /* 0x000fc80000fe4408 */
[----:B------:R-:W-:-:S13]  /*1a90*/  ISETP.NE.AND.EX P0, PT, R4, RZ, PT, P0 ;  /* 0x000000ff0400720c */ /* 0x000fda0003f05300 */
[----:B-1----:R-:W-:Y:S05]  /*1aa0*/  @P0 BRA `(.L_x_269) ;  /* 0x0000001800a00947 */ /* 0x002fea0003800000 */
        /* <DEDUP_REMOVED lines=72> */
.L_x_271:
[----:B------:R-:W-:Y:S05]  /*1f30*/  BSYNC.RECONVERGENT B3 ;  /* 0x0000000000037941 */ /* 0x000fea0003800200 */
.L_x_270:
        /* <DEDUP_REMOVED lines=30> */
.L_x_273:
[----:B------:R-:W-:Y:S05]  /*2120*/  BSYNC.RELIABLE B3 ;  /* 0x0000000000037941 */ /* 0x000fea0003800100 */
.L_x_272:
        /* <DEDUP_REMOVED lines=13> */
.L_x_276:
[----:B------:R-:W-:Y:S05]  /*2200*/  BSYNC.RELIABLE B4 ;  /* 0x0000000000047941 */ /* 0x000fea0003800100 */
.L_x_275:
        /* <DEDUP_REMOVED lines=13> */
.L_x_278:
[----:B------:R-:W-:Y:S05]  /*22e0*/  BSYNC.RELIABLE B4 ;  /* 0x0000000000047941 */ /* 0x000fea0003800100 */
.L_x_277:
        /* <DEDUP_REMOVED lines=13> */
.L_x_280:
[----:B------:R-:W-:Y:S05]  /*23c0*/  BSYNC.RELIABLE B4 ;  /* 0x0000000000047941 */ /* 0x000fea0003800100 */
.L_x_279:
        /* <DEDUP_REMOVED lines=13> */
.L_x_282:
[----:B------:R-:W-:Y:S05]  /*24a0*/  BSYNC.RELIABLE B4 ;  /* 0x0000000000047941 */ /* 0x000fea0003800100 */
.L_x_281:
        /* <DEDUP_REMOVED lines=13> */
.L_x_284:
[----:B------:R-:W-:Y:S05]  /*2580*/  BSYNC.RELIABLE B4 ;  /* 0x0000000000047941 */ /* 0x000fea0003800100 */
.L_x_283:
        /* <DEDUP_REMOVED lines=13> */
.L_x_286:
[----:B------:R-:W-:Y:S05]  /*2660*/  BSYNC.RELIABLE B4 ;  /* 0x0000000000047941 */ /* 0x000fea0003800100 */
.L_x_285:
        /* <DEDUP_REMOVED lines=13> */
.L_x_288:
[----:B------:R-:W-:Y:S05]  /*2740*/  BSYNC.RELIABLE B4 ;  /* 0x0000000000047941 */ /* 0x000fea0003800100 */
.L_x_287:
        /* <DEDUP_REMOVED lines=13> */
.L_x_290:
[----:B------:R-:W-:Y:S05]  /*2820*/  BSYNC.RELIABLE B4 ;  /* 0x0000000000047941 */ /* 0x000fea0003800100 */
.L_x_289:
        /* <DEDUP_REMOVED lines=13> */
.L_x_292:
[----:B------:R-:W-:Y:S05]  /*2900*/  BSYNC.RELIABLE B4 ;  /* 0x0000000000047941 */ /* 0x000fea0003800100 */
.L_x_291:
        /* <DEDUP_REMOVED lines=13> */
.L_x_294:
[----:B------:R-:W-:Y:S05]  /*29e0*/  BSYNC.RELIABLE B4 ;  /* 0x0000000000047941 */ /* 0x000fea0003800100 */
.L_x_293:
        /* <DEDUP_REMOVED lines=13> */
.L_x_296:
[----:B------:R-:W-:Y:S05]  /*2ac0*/  BSYNC.RELIABLE B4 ;  /* 0x0000000000047941 */ /* 0x000fea0003800100 */
.L_x_295:
        /* <DEDUP_REMOVED lines=13> */
.L_x_298:
[----:B------:R-:W-:Y:S05]  /*2ba0*/  BSYNC.RELIABLE B4 ;  /* 0x0000000000047941 */ /* 0x000fea0003800100 */
.L_x_297:
        /* <DEDUP_REMOVED lines=13> */
.L_x_300:
[----:B------:R-:W-:Y:S05]  /*2c80*/  BSYNC.RELIABLE B4 ;  /* 0x0000000000047941 */ /* 0x000fea0003800100 */
.L_x_299:
        /* <DEDUP_REMOVED lines=13> */
.L_x_302:
[----:B------:R-:W-:Y:S05]  /*2d60*/  BSYNC.RELIABLE B4 ;  /* 0x0000000000047941 */ /* 0x000fea0003800100 */
.L_x_301:
        /* <DEDUP_REMOVED lines=13> */
.L_x_304:
[----:B------:R-:W-:Y:S05]  /*2e40*/  BSYNC.RELIABLE B4 ;  /* 0x0000000000047941 */ /* 0x000fea0003800100 */
.L_x_303:
        /* <DEDUP_REMOVED lines=13> */
.L_x_306:
[----:B------:R-:W-:Y:S05]  /*2f20*/  BSYNC.RELIABLE B4 ;  /* 0x0000000000047941 */ /* 0x000fea0003800100 */
.L_x_305:
        /* <DEDUP_REMOVED lines=13> */
.L_x_308:
[----:B------:R-:W-:Y:S05]  /*3000*/  BSYNC.RELIABLE B4 ;  /* 0x0000000000047941 */ /* 0x000fea0003800100 */
.L_x_307:
        /* <DEDUP_REMOVED lines=13> */
.L_x_310:
[----:B------:R-:W-:Y:S05]  /*30e0*/  BSYNC.RELIABLE B4 ;  /* 0x0000000000047941 */ /* 0x000fea0003800100 */
.L_x_309:
        /* <DEDUP_REMOVED lines=13> */
.L_x_312:
[----:B------:R-:W-:Y:S05]  /*31c0*/  BSYNC.RELIABLE B4 ;  /* 0x0000000000047941 */ /* 0x000fea0003800100 */
.L_x_311:
        /* <DEDUP_REMOVED lines=13> */
.L_x_314:
[----:B------:R-:W-:Y:S05]  /*32a0*/  BSYNC.RELIABLE B4 ;  /* 0x0000000000047941 */ /* 0x000fea0003800100 */
.L_x_313:
        /* <DEDUP_REMOVED lines=13> */
.L_x_316:
[----:B------:R-:W-:Y:S05]  /*3380*/  BSYNC.RELIABLE B4 ;  /* 0x0000000000047941 */ /* 0x000fea0003800100 */
.L_x_315:
        /* <DEDUP_REMOVED lines=13> */
.L_x_318:
[----:B------:R-:W-:Y:S05]  /*3460*/  BSYNC.RELIABLE B4 ;  /* 0x0000000000047941 */ /* 0x000fea0003800100 */
.L_x_317:
        /* <DEDUP_REMOVED lines=12> */
.L_x_269:
[----:B------:R-:W-:Y:S05]  /*3530*/  BSYNC.RELIABLE B0 ;  /* 0x0000000000007941 */ /* 0x000fea0003800100 */
.L_x_268:
[----:B------:R-:W-:-:S06]  /*3540*/  IMAD.WIDE R2, R5, 0x8, R12 ;  /* 0x0000000805027825 */ /* 0x000fcc00078e020c */
[----:B------:R-:W2:Y:S02]  /*3550*/  LDG.E.64 R2, desc[UR6][R2.64] ;  /* 0x0000000602027981 */ /* 0x000ea4000c1e1b00 */
[----:B--2---:R-:W-:-:S04]  /*3560*/  ISETP.NE.U32.AND P0, PT, R2, RZ, PT ;  /* 0x000000ff0200720c */ /* 0x004fc80003f05070 */
[----:B------:R-:W-:-:S13]  /*3570*/  ISETP.NE.AND.EX P0, PT, R3, -0x80000000, PT, P0 ;  /* 0x800000000300780c */ /* 0x000fda0003f05300 */
[----:B------:R-:W-:Y:S05]  /*3580*/  @!P0 BRA `(.L_x_319) ;  /* 0x0000000000148947 */ /* 0x000fea0003800000 */
.L_x_267:
[----:B------:R-:W-:Y:S05]  /*3590*/  BSYNC.RELIABLE B1 ;  /* 0x0000000000017941 */ /* 0x000fea0003800100 */
.L_x_266:
[C---:B------:R-:W-:Y:S01]  /*35a0*/  ISETP.GE.AND P0, PT, R5.reuse, 0x18, PT ;  /* 0x000000180500780c */ /* 0x040fe20003f06270 */
[----:B------:R-:W-:-:S12]  /*35b0*/  VIADD R5, R5, 0x1 ;  /* 0x0000000105057836 */ /* 0x000fd80000000000 */
[----:B------:R-:W-:Y:S05]  /*35c0*/  @!P0 BRA `(.L_x_320) ;  /* 0xffffffdc00c08947 */ /* 0x000fea000383ffff */
[----:B------:R-:W-:Y:S05]  /*35d0*/  EXIT ;  /* 0x000000000000794d */ /* 0x000fea0003800000 */
.L_x_319:
        /* <DEDUP_REMOVED lines=13> */
.L_x_274:
[----:B------:R-:W-:Y:S05]  /*36b0*/  BSYNC.RECONVERGENT B2 ;  /* 0x0000000000027941 */ /* 0x000fea0003800200 */
.L_x_265:
        /* <DEDUP_REMOVED lines=8> */
.L_x_218:
[----:B------:R-:W4:Y:S01]  /*3740*/  S2R R12, SR_LANEID ;  /* 0x00000000000c7919 */ /* 0x000f220000000000 */
[----:B------:R-:W-:Y:S01]  /*3750*/  VOTEU.ANY UR4, UPT, PT ;  /* 0x0000000000047886 */ /* 0x000fe200038e0100 */
[----:B------:R-:W5:Y:S01]  /*3760*/  REDUX.OR UR5, R20 ;  /* 0x00000000140573c4 */ /* 0x000f620000004000 */
[----:B------:R-:W-:Y:S01]  /*3770*/  UFLO.U32 UR4, UR4 ;  /* 0x00000004000472bd */ /* 0x000fe200080e0000 */
[----:B------:R-:W-:Y:S02]  /*3780*/  IMAD R21, R21, 0x19, R16 ;  /* 0x0000001915157824 */ /* 0x000fe400078e0210 */
[----:B-----5:R-:W-:-:S03]  /*3790*/  IMAD.U32 R17, RZ, RZ, UR5 ;  /* 0x00000005ff117e24 */ /* 0x020fc6000f8e00ff */
[----:B----4-:R-:W-:Y:S02]  /*37a0*/  ISETP.EQ.U32.AND P0, PT, R12, UR4, PT ;  /* 0x000000040c007c0c */ /* 0x010fe4000bf02070 */
[----:B------:R-:W4:Y:S11]  /*37b0*/  LDC.64 R12, c[0x0][0x3a0] ;  /* 0x0000e800ff0c7b82 */ /* 0x000f360000000a00 */
[----:B------:R-:W-:Y:S04]  /*37c0*/  @P0 REDG.E.OR.STRONG.GPU desc[UR6][R14.64], R17 ;  /* 0x000000110e00098e */ /* 0x000fe8000f12e106 */
[----:B----4-:R-:W-:Y:S01]  /*37d0*/  STG.E desc[UR6][R12.64], R21 ;  /* 0x000000150c007986 */ /* 0x010fe2000c101906 */
[----:B------:R-:W-:Y:S05]  /*37e0*/  EXIT ;  /* 0x000000000000794d */ /* 0x000fea0003800000 */
.L_x_321:
        /* <DEDUP_REMOVED lines=9> */
.L_x_325:


//--------------------- .text._Z6VecAddPKfS0_Pfi  --------------------------
	.section	.text._Z6VecAddPKfS0_Pfi,"ax",@progbits
	.align	128
        .global         _Z6VecAddPKfS0_Pfi
        .type           _Z6VecAddPKfS0_Pfi,@function
        .size           _Z6VecAddPKfS0_Pfi,(.L_x_326 - _Z6VecAddPKfS0_Pfi)
        .other          _Z6VecAddPKfS0_Pfi,@"STO_CUDA_ENTRY STV_DEFAULT"
_Z6VecAddPKfS0_Pfi:
.text._Z6VecAddPKfS0_Pfi:
[----:B------:R-:W-:Y:S01]  /*0000*/  LDC R1, c[0x0][0x37c] ;  /* 0x0000df00ff017b82 */ /* 0x000fe20000000800 */
[----:B------:R-:W0:Y:S01]  /*0010*/  S2R R9, SR_CTAID.X ;  /* 0x0000000000097919 */ /* 0x000e220000002500 */
[----:B------:R-:W0:Y:S01]  /*0020*/  LDCU UR4, c[0x0][0x360] ;  /* 0x00006c00ff0477ac */ /* 0x000e220008000800 */
[----:B------:R-:W0:Y:S01]  /*0030*/  S2R R0, SR_TID.X ;  /* 0x0000000000007919 */ /* 0x000e220000002100 */
[----:B------:R-:W1:Y:S01]  /*0040*/  LDCU UR5, c[0x0][0x398] ;  /* 0x00007300ff0577ac */ /* 0x000e620008000800 */
[----:B0-----:R-:W-:-:S05]  /*0050*/  IMAD R9, R9, UR4, R0 ;  /* 0x0000000409097c24 */ /* 0x001fca000f8e0200 */
[----:B-1----:R-:W-:-:S13]  /*0060*/  ISETP.GE.AND P0, PT, R9, UR5, PT ;  /* 0x0000000509007c0c */ /* 0x002fda000bf06270 */
[----:B------:R-:W-:Y:S05]  /*0070*/  @P0 EXIT ;  /* 0x000000000000094d */ /* 0x000fea0003800000 */
[----:B------:R-:W0:Y:S01]  /*0080*/  LDC.64 R2, c[0x0][0x380] ;  /* 0x0000e000ff027b82 */ /* 0x000e220000000a00 */
[----:B------:R-:W1:Y:S07]  /*0090*/  LDCU.64 UR4, c[0x0][0x358] ;  /* 0x00006b00ff0477ac */ /* 0x000e6e0008000a00 */
[----:B------:R-:W2:Y:S08]  /*00a0*/  LDC.64 R4, c[0x0][0x388] ;  /* 0x0000e200ff047b82 */ /* 0x000eb00000000a00 */
[----:B------:R-:W3:Y:S01]  /*00b0*/  LDC.64 R6, c[0x0][0x390] ;  /* 0x0000e400ff067b82 */ /* 0x000ee20000000a00 */
[----:B0-----:R-:W-:-:S06]  /*00c0*/  IMAD.WIDE R2, R9, 0x4, R2 ;  /* 0x0000000409027825 */ /* 0x001fcc00078e0202 */
[----:B-1----:R-:W4:Y:S01]  /*00d0*/  LDG.E R2, desc[UR4][R2.64] ;  /* 0x0000000402027981 */ /* 0x002f22000c1e1900 */
[----:B--2---:R-:W-:-:S06]  /*00e0*/  IMAD.WIDE R4, R9, 0x4, R4 ;  /* 0x0000000409047825 */ /* 0x004fcc00078e0204 */
[----:B------:R-:W4:Y:S01]  /*00f0*/  LDG.E R5, desc[UR4][R4.64] ;  /* 0x0000000404057981 */ /* 0x000f22000c1e1900 */
[----:B---3--:R-:W-:-:S04]  /*0100*/  IMAD.WIDE R6, R9, 0x4, R6 ;  /* 0x0000000409067825 */ /* 0x008fc800078e0206 */
[----:B----4-:R-:W-:-:S05]  /*0110*/  FADD R9, R2, R5 ;  /* 0x0000000502097221 */ /* 0x010fca0000000000 */
[----:B------:R-:W-:Y:S01]  /*0120*/  STG.E desc[UR4][R6.64], R9 ;  /* 0x0000000906007986 */ /* 0x000fe2000c101904 */
[----:B------:R-:W-:Y:S05]  /*0130*/  EXIT ;  /* 0x000000000000794d */ /* 0x000fea0003800000 */
.L_x_322:
        /* <DEDUP_REMOVED lines=12> */
.L_x_326:


//--------------------- .nv.shared.reserved.0     --------------------------
	.section	.nv.shared.reserved.0,"aw",@nobits
	.weak		__nv_reservedSMEM_offset_0_alias
	.size		__nv_reservedSMEM_offset_0_alias, 0, 64
	.other		__nv_reservedSMEM_offset_0_alias,@"STO_CUDA_RESERVED_SHARED STV_DEFAULT"
__nv_reservedSMEM_offset_0_alias:
	.zero		0
	.zero		64


//--------------------- .nv.global                --------------------------
	.section	.nv.global,"aw",@nobits
	.align	8
.nv.global:
	.type		d_B_change_occur,@object
	.size		d_B_change_occur,(d_conflict_pos - d_B_change_occur)
d_B_change_occur:
	.zero		8
	.type		d_conflict_pos,@object
	.size		d_conflict_pos,(d_B_got_solution - d_conflict_pos)
d_conflict_pos:
	.zero		8
	.type		d_B_got_solution,@object
	.size		d_B_got_solution,(d_B_no_solution - d_B_got_solution)
d_B_got_solution:
	.zero		8
	.type		d_B_no_solution,@object
	.size		d_B_no_solution,(d_exhaust_pos - d_B_no_solution)
d_B_no_solution:
	.zero		8
	.type		d_exhaust_pos,@object
	.size		d_exhaust_pos,(d_matrix - d_exhaust_pos)
d_exhaust_pos:
	.zero		8
	.type		d_matrix,@object
	.size		d_matrix,(.L_3 - d_matrix)
d_matrix:
	.zero		8
.L_3:


//--------------------- .nv.constant0._Z18kernel_block_checkPA25_A25_xPbS2_S2_PiS3_ --------------------------
	.section	.nv.constant0._Z18kernel_block_checkPA25_A25_xPbS2_S2_PiS3_,"a",@progbits
	.sectionflags	@""
	.align	4
.nv.constant0._Z18kernel_block_checkPA25_A25_xPbS2_S2_PiS3_:
	.zero		944


//--------------------- .nv.constant0._Z16kernel_col_checkPA25_A25_xPbS2_S2_PiS3_ --------------------------
	.section	.nv.constant0._Z16kernel_col_checkPA25_A25_xPbS2_S2_PiS3_,"a",@progbits
	.sectionflags	@""
	.align	4
.nv.constant0._Z16kernel_col_checkPA25_A25_xPbS2_S2_PiS3_:
	.zero		944


//--------------------- .nv.constant0._Z16kernel_row_checkPA25_A25_xPbS2_S2_PiS3_ --------------------------
	.section	.nv.constant0._Z16kernel_row_checkPA25_A25_xPbS2_S2_PiS3_,"a",@progbits
	.sectionflags	@""
	.align	4
.nv.constant0._Z16kernel_row_checkPA25_A25_xPbS2_S2_PiS3_:
	.zero		944


//--------------------- .nv.constant0._Z6VecAddPKfS0_Pfi --------------------------
	.section	.nv.constant0._Z6VecAddPKfS0_Pfi,"a",@progbits
	.sectionflags	@""
	.align	4
.nv.constant0._Z6VecAddPKfS0_Pfi:
	.zero		924


//--------------------- SYMBOLS --------------------------

	.type		.nv.reservedSmem.offset0,@object
	.size		.nv.reservedSmem.offset0,0x4
